//
// Generated by NVIDIA NVVM Compiler
//
// Compiler Build ID: CL-36424714
// Cuda compilation tools, release 13.0, V13.0.88
// Based on NVVM 20.0.0
//

.version 9.0
.target sm_100
.address_size 64

	// .globl	_Z9phase_oneiiiPi
.extern .shared .align 16 .b8 shared_Dist[];
.extern .shared .align 16 .b8 shared_mem[];

.visible .entry _Z9phase_oneiiiPi(
	.param .u32 _Z9phase_oneiiiPi_param_0,
	.param .u32 _Z9phase_oneiiiPi_param_1,
	.param .u32 _Z9phase_oneiiiPi_param_2,
	.param .u64 .ptr .align 1 _Z9phase_oneiiiPi_param_3
)
{
	.reg .pred 	%p<14>;
	.reg .b32 	%r<89>;
	.reg .b64 	%rd<5>;

	ld.param.u32 	%r40, [_Z9phase_oneiiiPi_param_0];
	ld.param.u32 	%r41, [_Z9phase_oneiiiPi_param_1];
	ld.param.u32 	%r38, [_Z9phase_oneiiiPi_param_2];
	ld.param.u64 	%rd2, [_Z9phase_oneiiiPi_param_3];
	cvta.to.global.u64 	%rd3, %rd2;
	mov.u32 	%r1, %tid.x;
	mov.u32 	%r2, %tid.y;
	mul.lo.s32 	%r43, %r38, %r40;
	add.s32 	%r44, %r43, %r2;
	add.s32 	%r45, %r43, %r1;
	max.s32 	%r47, %r44, %r45;
	setp.lt.s32 	%p1, %r47, %r41;
	setp.ge.s32 	%p2, %r47, %r41;
	mad.lo.s32 	%r48, %r44, %r41, %r45;
	mul.wide.s32 	%rd4, %r48, 4;
	add.s64 	%rd1, %rd3, %rd4;
	mov.b32 	%r81, 1000000000;
	@%p2 bra 	$L__BB0_2;
	ld.global.u32 	%r81, [%rd1];
$L__BB0_2:
	mul.lo.s32 	%r5, %r38, %r2;
	add.s32 	%r49, %r5, %r1;
	shl.b32 	%r50, %r49, 2;
	mov.u32 	%r51, shared_Dist;
	add.s32 	%r6, %r51, %r50;
	st.shared.u32 	[%r6], %r81;
	bar.sync 	0;
	setp.lt.s32 	%p3, %r38, 1;
	@%p3 bra 	$L__BB0_19;
	and.b32  	%r7, %r38, 3;
	setp.lt.u32 	%p4, %r38, 4;
	mov.b32 	%r85, 0;
	@%p4 bra 	$L__BB0_14;
	and.b32  	%r85, %r38, 2147483644;
	neg.s32 	%r84, %r85;
	shl.b32 	%r10, %r38, 2;
	shl.b32 	%r53, %r1, 2;
	add.s32 	%r83, %r51, %r53;
	shl.b32 	%r12, %r38, 4;
	shl.b32 	%r13, %r38, 3;
	mul.lo.s32 	%r14, %r38, 12;
	shl.b32 	%r55, %r5, 2;
	add.s32 	%r56, %r55, %r51;
	add.s32 	%r82, %r56, 8;
$L__BB0_5:
	.pragma "nounroll";
	ld.shared.u32 	%r57, [%r6];
	ld.shared.u32 	%r58, [%r82+-8];
	ld.shared.u32 	%r59, [%r83];
	add.s32 	%r19, %r59, %r58;
	setp.le.s32 	%p5, %r57, %r19;
	@%p5 bra 	$L__BB0_7;
	st.shared.u32 	[%r6], %r19;
$L__BB0_7:
	bar.sync 	0;
	ld.shared.u32 	%r60, [%r6];
	ld.shared.u32 	%r61, [%r82+-4];
	add.s32 	%r62, %r83, %r10;
	ld.shared.u32 	%r63, [%r62];
	add.s32 	%r20, %r63, %r61;
	setp.le.s32 	%p6, %r60, %r20;
	@%p6 bra 	$L__BB0_9;
	st.shared.u32 	[%r6], %r20;
$L__BB0_9:
	bar.sync 	0;
	ld.shared.u32 	%r64, [%r6];
	ld.shared.u32 	%r65, [%r82];
	add.s32 	%r66, %r83, %r13;
	ld.shared.u32 	%r67, [%r66];
	add.s32 	%r21, %r67, %r65;
	setp.le.s32 	%p7, %r64, %r21;
	@%p7 bra 	$L__BB0_11;
	st.shared.u32 	[%r6], %r21;
$L__BB0_11:
	bar.sync 	0;
	ld.shared.u32 	%r68, [%r6];
	ld.shared.u32 	%r69, [%r82+4];
	add.s32 	%r70, %r83, %r14;
	ld.shared.u32 	%r71, [%r70];
	add.s32 	%r22, %r71, %r69;
	setp.le.s32 	%p8, %r68, %r22;
	@%p8 bra 	$L__BB0_13;
	st.shared.u32 	[%r6], %r22;
$L__BB0_13:
	bar.sync 	0;
	add.s32 	%r84, %r84, 4;
	add.s32 	%r83, %r83, %r12;
	add.s32 	%r82, %r82, 16;
	setp.ne.s32 	%p9, %r84, 0;
	@%p9 bra 	$L__BB0_5;
$L__BB0_14:
	setp.eq.s32 	%p10, %r7, 0;
	@%p10 bra 	$L__BB0_19;
	mad.lo.s32 	%r72, %r85, %r38, %r1;
	shl.b32 	%r73, %r72, 2;
	add.s32 	%r88, %r51, %r73;
	shl.b32 	%r28, %r38, 2;
	add.s32 	%r75, %r85, %r5;
	shl.b32 	%r76, %r75, 2;
	add.s32 	%r87, %r51, %r76;
	neg.s32 	%r86, %r7;
$L__BB0_16:
	.pragma "nounroll";
	ld.shared.u32 	%r77, [%r6];
	ld.shared.u32 	%r78, [%r87];
	ld.shared.u32 	%r79, [%r88];
	add.s32 	%r34, %r79, %r78;
	setp.le.s32 	%p11, %r77, %r34;
	@%p11 bra 	$L__BB0_18;
	st.shared.u32 	[%r6], %r34;
$L__BB0_18:
	bar.sync 	0;
	add.s32 	%r88, %r88, %r28;
	add.s32 	%r87, %r87, 4;
	add.s32 	%r86, %r86, 1;
	setp.ne.s32 	%p12, %r86, 0;
	@%p12 bra 	$L__BB0_16;
$L__BB0_19:
	not.pred 	%p13, %p1;
	@%p13 bra 	$L__BB0_21;
	ld.shared.u32 	%r80, [%r6];
	st.global.u32 	[%rd1], %r80;
$L__BB0_21:
	ret;

}
	// .globl	_Z9phase_twoiiiPi
.visible .entry _Z9phase_twoiiiPi(
	.param .u32 _Z9phase_twoiiiPi_param_0,
	.param .u32 _Z9phase_twoiiiPi_param_1,
	.param .u32 _Z9phase_twoiiiPi_param_2,
	.param .u64 .ptr .align 1 _Z9phase_twoiiiPi_param_3
)
{
	.reg .pred 	%p<26>;
	.reg .b32 	%r<182>;
	.reg .b64 	%rd<7>;

	ld.param.u32 	%r78, [_Z9phase_twoiiiPi_param_0];
	ld.param.u32 	%r79, [_Z9phase_twoiiiPi_param_1];
	ld.param.u32 	%r80, [_Z9phase_twoiiiPi_param_2];
	ld.param.u64 	%rd3, [_Z9phase_twoiiiPi_param_3];
	cvta.to.global.u64 	%rd1, %rd3;
	mov.u32 	%r1, %ctaid.x;
	setp.eq.s32 	%p1, %r1, %r78;
	@%p1 bra 	$L__BB1_40;
	mul.lo.s32 	%r2, %r80, %r80;
	mov.u32 	%r3, %tid.x;
	mov.u32 	%r4, %tid.y;
	mul.lo.s32 	%r82, %r80, %r78;
	add.s32 	%r5, %r82, %r4;
	add.s32 	%r83, %r82, %r3;
	max.s32 	%r84, %r5, %r83;
	setp.ge.s32 	%p2, %r84, %r79;
	mov.b32 	%r167, 1000000000;
	@%p2 bra 	$L__BB1_3;
	mad.lo.s32 	%r85, %r5, %r79, %r83;
	mul.wide.s32 	%rd4, %r85, 4;
	add.s64 	%rd5, %rd1, %rd4;
	ld.global.u32 	%r167, [%rd5];
$L__BB1_3:
	mul.lo.s32 	%r9, %r80, %r4;
	add.s32 	%r10, %r9, %r3;
	shl.b32 	%r86, %r10, 2;
	mov.u32 	%r87, shared_mem;
	add.s32 	%r88, %r87, %r86;
	st.shared.u32 	[%r88], %r167;
	bar.sync 	0;
	mov.u32 	%r11, %ctaid.y;
	setp.eq.s32 	%p3, %r11, 0;
	mul.lo.s32 	%r89, %r80, %r1;
	add.s32 	%r90, %r89, %r3;
	add.s32 	%r91, %r89, %r4;
	selp.b32 	%r12, %r5, %r91, %p3;
	selp.b32 	%r92, %r90, %r83, %p3;
	max.s32 	%r93, %r12, %r92;
	setp.ge.s32 	%p4, %r93, %r79;
	@%p4 bra 	$L__BB1_40;
	setp.eq.s32 	%p5, %r11, 0;
	mad.lo.s32 	%r94, %r12, %r79, %r92;
	mul.wide.s32 	%rd6, %r94, 4;
	add.s64 	%rd2, %rd1, %rd6;
	ld.global.u32 	%r95, [%rd2];
	shl.b32 	%r96, %r2, 2;
	add.s32 	%r98, %r87, %r96;
	add.s32 	%r14, %r98, %r86;
	st.shared.u32 	[%r14], %r95;
	bar.sync 	0;
	@%p5 bra 	$L__BB1_22;
	setp.lt.s32 	%p6, %r80, 1;
	@%p6 bra 	$L__BB1_39;
	and.b32  	%r15, %r80, 3;
	setp.lt.u32 	%p7, %r80, 4;
	mov.b32 	%r178, 0;
	@%p7 bra 	$L__BB1_17;
	and.b32  	%r178, %r80, 2147483644;
	neg.s32 	%r173, %r178;
	shl.b32 	%r18, %r80, 2;
	shl.b32 	%r101, %r3, 2;
	add.s32 	%r172, %r87, %r101;
	shl.b32 	%r20, %r80, 4;
	shl.b32 	%r21, %r80, 3;
	mul.lo.s32 	%r22, %r80, 12;
	shl.b32 	%r103, %r4, 2;
	add.s32 	%r104, %r103, %r18;
	mad.lo.s32 	%r105, %r80, %r104, %r87;
	add.s32 	%r171, %r105, 8;
$L__BB1_8:
	.pragma "nounroll";
	ld.shared.u32 	%r106, [%r14];
	ld.shared.u32 	%r107, [%r171+-8];
	ld.shared.u32 	%r108, [%r172];
	add.s32 	%r47, %r108, %r107;
	setp.le.s32 	%p8, %r106, %r47;
	@%p8 bra 	$L__BB1_10;
	st.shared.u32 	[%r14], %r47;
$L__BB1_10:
	bar.sync 	0;
	ld.shared.u32 	%r109, [%r14];
	ld.shared.u32 	%r110, [%r171+-4];
	add.s32 	%r111, %r172, %r18;
	ld.shared.u32 	%r112, [%r111];
	add.s32 	%r48, %r112, %r110;
	setp.le.s32 	%p9, %r109, %r48;
	@%p9 bra 	$L__BB1_12;
	st.shared.u32 	[%r14], %r48;
$L__BB1_12:
	bar.sync 	0;
	ld.shared.u32 	%r113, [%r14];
	ld.shared.u32 	%r114, [%r171];
	add.s32 	%r115, %r172, %r21;
	ld.shared.u32 	%r116, [%r115];
	add.s32 	%r49, %r116, %r114;
	setp.le.s32 	%p10, %r113, %r49;
	@%p10 bra 	$L__BB1_14;
	st.shared.u32 	[%r14], %r49;
$L__BB1_14:
	bar.sync 	0;
	ld.shared.u32 	%r117, [%r14];
	ld.shared.u32 	%r118, [%r171+4];
	add.s32 	%r119, %r172, %r22;
	ld.shared.u32 	%r120, [%r119];
	add.s32 	%r50, %r120, %r118;
	setp.le.s32 	%p11, %r117, %r50;
	@%p11 bra 	$L__BB1_16;
	st.shared.u32 	[%r14], %r50;
$L__BB1_16:
	bar.sync 	0;
	add.s32 	%r173, %r173, 4;
	add.s32 	%r172, %r172, %r20;
	add.s32 	%r171, %r171, 16;
	setp.eq.s32 	%p12, %r173, 0;
	@%p12 bra 	$L__BB1_17;
	bra.uni 	$L__BB1_8;
$L__BB1_17:
	setp.eq.s32 	%p13, %r15, 0;
	@%p13 bra 	$L__BB1_39;
	mad.lo.s32 	%r121, %r178, %r80, %r3;
	shl.b32 	%r122, %r121, 2;
	add.s32 	%r181, %r87, %r122;
	shl.b32 	%r68, %r80, 2;
	add.s32 	%r125, %r178, %r9;
	shl.b32 	%r126, %r125, 2;
	add.s32 	%r127, %r96, %r126;
	add.s32 	%r180, %r87, %r127;
	neg.s32 	%r179, %r15;
$L__BB1_19:
	.pragma "nounroll";
	ld.shared.u32 	%r128, [%r14];
	ld.shared.u32 	%r129, [%r180];
	ld.shared.u32 	%r130, [%r181];
	add.s32 	%r74, %r130, %r129;
	setp.le.s32 	%p14, %r128, %r74;
	@%p14 bra 	$L__BB1_21;
	st.shared.u32 	[%r14], %r74;
$L__BB1_21:
	bar.sync 	0;
	add.s32 	%r181, %r181, %r68;
	add.s32 	%r180, %r180, 4;
	add.s32 	%r179, %r179, 1;
	setp.ne.s32 	%p15, %r179, 0;
	@%p15 bra 	$L__BB1_19;
	bra.uni 	$L__BB1_39;
$L__BB1_22:
	setp.lt.s32 	%p16, %r80, 1;
	@%p16 bra 	$L__BB1_39;
	and.b32  	%r24, %r80, 3;
	setp.lt.u32 	%p17, %r80, 4;
	mov.b32 	%r174, 0;
	@%p17 bra 	$L__BB1_34;
	and.b32  	%r174, %r80, 2147483644;
	neg.s32 	%r170, %r174;
	shl.b32 	%r132, %r80, 2;
	add.s32 	%r133, %r132, 4;
	mul.lo.s32 	%r27, %r80, %r133;
	shl.b32 	%r134, %r3, 2;
	add.s32 	%r169, %r87, %r134;
	shl.b32 	%r29, %r80, 4;
	add.s32 	%r136, %r132, 8;
	mul.lo.s32 	%r30, %r80, %r136;
	add.s32 	%r137, %r132, 12;
	mul.lo.s32 	%r31, %r80, %r137;
	shl.b32 	%r138, %r9, 2;
	add.s32 	%r139, %r138, %r87;
	add.s32 	%r168, %r139, 8;
$L__BB1_25:
	.pragma "nounroll";
	ld.shared.u32 	%r140, [%r14];
	ld.shared.u32 	%r141, [%r168+-8];
	add.s32 	%r142, %r169, %r96;
	ld.shared.u32 	%r143, [%r142];
	add.s32 	%r37, %r143, %r141;
	setp.le.s32 	%p18, %r140, %r37;
	@%p18 bra 	$L__BB1_27;
	st.shared.u32 	[%r14], %r37;
$L__BB1_27:
	bar.sync 	0;
	ld.shared.u32 	%r144, [%r14];
	ld.shared.u32 	%r145, [%r168+-4];
	add.s32 	%r146, %r169, %r27;
	ld.shared.u32 	%r147, [%r146];
	add.s32 	%r38, %r147, %r145;
	setp.le.s32 	%p19, %r144, %r38;
	@%p19 bra 	$L__BB1_29;
	st.shared.u32 	[%r14], %r38;
$L__BB1_29:
	bar.sync 	0;
	ld.shared.u32 	%r148, [%r14];
	ld.shared.u32 	%r149, [%r168];
	add.s32 	%r150, %r169, %r30;
	ld.shared.u32 	%r151, [%r150];
	add.s32 	%r39, %r151, %r149;
	setp.le.s32 	%p20, %r148, %r39;
	@%p20 bra 	$L__BB1_31;
	st.shared.u32 	[%r14], %r39;
$L__BB1_31:
	bar.sync 	0;
	ld.shared.u32 	%r152, [%r14];
	ld.shared.u32 	%r153, [%r168+4];
	add.s32 	%r154, %r169, %r31;
	ld.shared.u32 	%r155, [%r154];
	add.s32 	%r40, %r155, %r153;
	setp.le.s32 	%p21, %r152, %r40;
	@%p21 bra 	$L__BB1_33;
	st.shared.u32 	[%r14], %r40;
$L__BB1_33:
	bar.sync 	0;
	add.s32 	%r170, %r170, 4;
	add.s32 	%r169, %r169, %r29;
	add.s32 	%r168, %r168, 16;
	setp.eq.s32 	%p22, %r170, 0;
	@%p22 bra 	$L__BB1_34;
	bra.uni 	$L__BB1_25;
$L__BB1_34:
	setp.eq.s32 	%p23, %r24, 0;
	@%p23 bra 	$L__BB1_39;
	mad.lo.s32 	%r157, %r174, %r80, %r3;
	shl.b32 	%r158, %r157, 2;
	add.s32 	%r159, %r96, %r158;
	add.s32 	%r177, %r87, %r159;
	shl.b32 	%r56, %r80, 2;
	add.s32 	%r161, %r174, %r9;
	shl.b32 	%r162, %r161, 2;
	add.s32 	%r176, %r87, %r162;
	neg.s32 	%r175, %r24;
$L__BB1_36:
	.pragma "nounroll";
	ld.shared.u32 	%r163, [%r14];
	ld.shared.u32 	%r164, [%r176];
	ld.shared.u32 	%r165, [%r177];
	add.s32 	%r62, %r165, %r164;
	setp.le.s32 	%p24, %r163, %r62;
	@%p24 bra 	$L__BB1_38;
	st.shared.u32 	[%r14], %r62;
$L__BB1_38:
	bar.sync 	0;
	add.s32 	%r177, %r177, %r56;
	add.s32 	%r176, %r176, 4;
	add.s32 	%r175, %r175, 1;
	setp.eq.s32 	%p25, %r175, 0;
	@%p25 bra 	$L__BB1_39;
	bra.uni 	$L__BB1_36;
$L__BB1_39:
	ld.shared.u32 	%r166, [%r14];
	st.global.u32 	[%rd2], %r166;
$L__BB1_40:
	ret;

}
	// .globl	_Z11phase_threeiiiPi
.visible .entry _Z11phase_threeiiiPi(
	.param .u32 _Z11phase_threeiiiPi_param_0,
	.param .u32 _Z11phase_threeiiiPi_param_1,
	.param .u32 _Z11phase_threeiiiPi_param_2,
	.param .u64 .ptr .align 1 _Z11phase_threeiiiPi_param_3
)
{
	.reg .pred 	%p<16>;
	.reg .b32 	%r<184>;
	.reg .b64 	%rd<9>;

	ld.param.u32 	%r48, [_Z11phase_threeiiiPi_param_0];
	ld.param.u32 	%r49, [_Z11phase_threeiiiPi_param_1];
	ld.param.u32 	%r50, [_Z11phase_threeiiiPi_param_2];
	ld.param.u64 	%rd3, [_Z11phase_threeiiiPi_param_3];
	cvta.to.global.u64 	%rd1, %rd3;
	mov.u32 	%r1, %ctaid.x;
	setp.eq.s32 	%p1, %r1, %r48;
	mov.u32 	%r2, %ctaid.y;
	setp.eq.s32 	%p2, %r2, %r48;
	or.pred  	%p3, %p1, %p2;
	@%p3 bra 	$L__BB2_19;
	mov.u32 	%r3, %tid.x;
	mov.u32 	%r4, %tid.y;
	mad.lo.s32 	%r5, %r50, %r2, %r4;
	mad.lo.s32 	%r6, %r50, %r1, %r3;
	mul.lo.s32 	%r52, %r50, %r48;
	add.s32 	%r7, %r52, %r4;
	add.s32 	%r8, %r52, %r3;
	mov.b32 	%r168, 1000000000;
	max.s32 	%r53, %r7, %r6;
	setp.ge.s32 	%p4, %r53, %r49;
	@%p4 bra 	$L__BB2_3;
	mad.lo.s32 	%r54, %r7, %r49, %r6;
	mul.wide.s32 	%rd4, %r54, 4;
	add.s64 	%rd5, %rd1, %rd4;
	ld.global.u32 	%r168, [%rd5];
$L__BB2_3:
	mul.lo.s32 	%r11, %r50, %r4;
	add.s32 	%r12, %r11, %r3;
	shl.b32 	%r56, %r12, 2;
	mov.u32 	%r57, shared_mem;
	add.s32 	%r58, %r57, %r56;
	st.shared.u32 	[%r58], %r168;
	max.s32 	%r59, %r5, %r8;
	setp.ge.s32 	%p5, %r59, %r49;
	mov.b32 	%r169, 1000000000;
	@%p5 bra 	$L__BB2_5;
	mad.lo.s32 	%r60, %r5, %r49, %r8;
	mul.wide.s32 	%rd6, %r60, 4;
	add.s64 	%rd7, %rd1, %rd6;
	ld.global.u32 	%r169, [%rd7];
$L__BB2_5:
	mul.lo.s32 	%r61, %r50, %r50;
	shl.b32 	%r62, %r61, 2;
	add.s32 	%r15, %r57, %r62;
	add.s32 	%r65, %r15, %r56;
	st.shared.u32 	[%r65], %r169;
	bar.sync 	0;
	max.s32 	%r66, %r5, %r6;
	setp.ge.s32 	%p6, %r66, %r49;
	@%p6 bra 	$L__BB2_19;
	mad.lo.s32 	%r67, %r5, %r49, %r6;
	mul.wide.s32 	%rd8, %r67, 4;
	add.s64 	%rd2, %rd1, %rd8;
	ld.global.u32 	%r183, [%rd2];
	setp.lt.s32 	%p7, %r50, 1;
	@%p7 bra 	$L__BB2_18;
	and.b32  	%r17, %r50, 7;
	setp.lt.u32 	%p8, %r50, 8;
	mov.b32 	%r178, 0;
	@%p8 bra 	$L__BB2_10;
	and.b32  	%r178, %r50, 2147483640;
	neg.s32 	%r172, %r178;
	shl.b32 	%r70, %r3, 2;
	add.s32 	%r171, %r57, %r70;
	shl.b32 	%r21, %r50, 5;
	shl.b32 	%r72, %r4, 2;
	shl.b32 	%r22, %r50, 2;
	add.s32 	%r73, %r72, %r22;
	mad.lo.s32 	%r74, %r50, %r73, %r57;
	add.s32 	%r170, %r74, 16;
$L__BB2_9:
	.pragma "nounroll";
	ld.shared.u32 	%r75, [%r170+-16];
	ld.shared.u32 	%r76, [%r171];
	add.s32 	%r77, %r76, %r75;
	min.s32 	%r78, %r183, %r77;
	ld.shared.u32 	%r79, [%r170+-12];
	add.s32 	%r80, %r171, %r22;
	ld.shared.u32 	%r81, [%r80];
	add.s32 	%r82, %r81, %r79;
	min.s32 	%r83, %r78, %r82;
	ld.shared.u32 	%r84, [%r170+-8];
	add.s32 	%r85, %r80, %r22;
	ld.shared.u32 	%r86, [%r85];
	add.s32 	%r87, %r86, %r84;
	min.s32 	%r88, %r83, %r87;
	ld.shared.u32 	%r89, [%r170+-4];
	add.s32 	%r90, %r85, %r22;
	ld.shared.u32 	%r91, [%r90];
	add.s32 	%r92, %r91, %r89;
	min.s32 	%r93, %r88, %r92;
	ld.shared.u32 	%r94, [%r170];
	add.s32 	%r95, %r90, %r22;
	ld.shared.u32 	%r96, [%r95];
	add.s32 	%r97, %r96, %r94;
	min.s32 	%r98, %r93, %r97;
	ld.shared.u32 	%r99, [%r170+4];
	add.s32 	%r100, %r95, %r22;
	ld.shared.u32 	%r101, [%r100];
	add.s32 	%r102, %r101, %r99;
	min.s32 	%r103, %r98, %r102;
	ld.shared.u32 	%r104, [%r170+8];
	add.s32 	%r105, %r100, %r22;
	ld.shared.u32 	%r106, [%r105];
	add.s32 	%r107, %r106, %r104;
	min.s32 	%r108, %r103, %r107;
	ld.shared.u32 	%r109, [%r170+12];
	add.s32 	%r110, %r105, %r22;
	ld.shared.u32 	%r111, [%r110];
	add.s32 	%r112, %r111, %r109;
	min.s32 	%r183, %r108, %r112;
	add.s32 	%r172, %r172, 8;
	add.s32 	%r171, %r171, %r21;
	add.s32 	%r170, %r170, 32;
	setp.ne.s32 	%p9, %r172, 0;
	@%p9 bra 	$L__BB2_9;
$L__BB2_10:
	setp.eq.s32 	%p10, %r17, 0;
	@%p10 bra 	$L__BB2_18;
	and.b32  	%r35, %r50, 3;
	setp.lt.u32 	%p11, %r17, 4;
	@%p11 bra 	$L__BB2_13;
	add.s32 	%r114, %r178, %r11;
	shl.b32 	%r115, %r114, 2;
	add.s32 	%r116, %r15, %r115;
	ld.shared.u32 	%r117, [%r116];
	mad.lo.s32 	%r118, %r178, %r50, %r3;
	shl.b32 	%r119, %r118, 2;
	add.s32 	%r121, %r57, %r119;
	ld.shared.u32 	%r122, [%r121];
	add.s32 	%r123, %r122, %r117;
	min.s32 	%r124, %r183, %r123;
	ld.shared.u32 	%r125, [%r116+4];
	shl.b32 	%r126, %r50, 2;
	add.s32 	%r127, %r121, %r126;
	ld.shared.u32 	%r128, [%r127];
	add.s32 	%r129, %r128, %r125;
	min.s32 	%r130, %r124, %r129;
	ld.shared.u32 	%r131, [%r116+8];
	add.s32 	%r132, %r127, %r126;
	ld.shared.u32 	%r133, [%r132];
	add.s32 	%r134, %r133, %r131;
	min.s32 	%r135, %r130, %r134;
	ld.shared.u32 	%r136, [%r116+12];
	add.s32 	%r137, %r132, %r126;
	ld.shared.u32 	%r138, [%r137];
	add.s32 	%r139, %r138, %r136;
	min.s32 	%r183, %r135, %r139;
	add.s32 	%r178, %r178, 4;
$L__BB2_13:
	setp.eq.s32 	%p12, %r35, 0;
	@%p12 bra 	$L__BB2_18;
	setp.eq.s32 	%p13, %r35, 1;
	@%p13 bra 	$L__BB2_16;
	add.s32 	%r141, %r178, %r11;
	shl.b32 	%r142, %r141, 2;
	add.s32 	%r143, %r15, %r142;
	ld.shared.u32 	%r144, [%r143];
	mad.lo.s32 	%r145, %r178, %r50, %r3;
	shl.b32 	%r146, %r145, 2;
	add.s32 	%r148, %r57, %r146;
	ld.shared.u32 	%r149, [%r148];
	add.s32 	%r150, %r149, %r144;
	min.s32 	%r151, %r183, %r150;
	ld.shared.u32 	%r152, [%r143+4];
	shl.b32 	%r153, %r50, 2;
	add.s32 	%r154, %r148, %r153;
	ld.shared.u32 	%r155, [%r154];
	add.s32 	%r156, %r155, %r152;
	min.s32 	%r183, %r151, %r156;
	add.s32 	%r178, %r178, 2;
$L__BB2_16:
	and.b32  	%r157, %r50, 1;
	setp.eq.b32 	%p14, %r157, 1;
	not.pred 	%p15, %p14;
	@%p15 bra 	$L__BB2_18;
	add.s32 	%r158, %r178, %r11;
	shl.b32 	%r159, %r158, 2;
	add.s32 	%r160, %r15, %r159;
	ld.shared.u32 	%r161, [%r160];
	mad.lo.s32 	%r162, %r178, %r50, %r3;
	shl.b32 	%r163, %r162, 2;
	add.s32 	%r165, %r57, %r163;
	ld.shared.u32 	%r166, [%r165];
	add.s32 	%r167, %r166, %r161;
	min.s32 	%r183, %r183, %r167;
$L__BB2_18:
	st.global.u32 	[%rd2], %r183;
$L__BB2_19:
	ret;

}


// ===== COMPILED SASS (sm_100) =====

	.target	sm_100

	.elftype	@"ET_EXEC"


//--------------------- .note.nv.tkinfo           --------------------------
	.section	.note.nv.tkinfo,"",@"SHT_NOTE"
	.sectionflags	@"SHF_NOTE_NV_TKINFO"
	.tkinfo
        /*0018*/ 	.word	0x00000002
        /*0030*/ 	.string	""
        /*0030*/ 	.string	"ptxas"
        /*0030*/ 	.string	"Cuda compilation tools, release 13.0, V13.0.88"
        /*0030*/ 	.string	"Build cuda_13.0.r13.0/compiler.36424714_0"
        /*0030*/ 	.string	"-arch sm_100 -m 64 "



//--------------------- .note.nv.cuinfo           --------------------------
	.section	.note.nv.cuinfo,"",@"SHT_NOTE"
	.sectionflags	@"SHF_NOTE_NV_CUINFO"
        /*0018*/ 	.short	0x0002
        /*001a*/ 	.short	0x0064
        /*001c*/ 	.short	0x0082
	.zero		2


//--------------------- .nv.info                  --------------------------
	.section	.nv.info,"",@"SHT_CUDA_INFO"
	.align	4


	//----- nvinfo : EIATTR_REGCOUNT
	.align		4
        /*0000*/ 	.byte	0x04, 0x2f
        /*0002*/ 	.short	(.L_1 - .L_0)
	.align		4
.L_0:
        /*0004*/ 	.word	index@(_Z9phase_oneiiiPi)
        /*0008*/ 	.word	0x00000016


	//----- nvinfo : EIATTR_FRAME_SIZE
	.align		4
.L_1:
        /*000c*/ 	.byte	0x04, 0x11
        /*000e*/ 	.short	(.L_3 - .L_2)
	.align		4
.L_2:
        /*0010*/ 	.word	index@(_Z9phase_oneiiiPi)
        /*0014*/ 	.word	0x00000000


	//----- nvinfo : EIATTR_REGCOUNT
	.align		4
.L_3:
        /*0018*/ 	.byte	0x04, 0x2f
        /*001a*/ 	.short	(.L_5 - .L_4)
	.align		4
.L_4:
        /*001c*/ 	.word	index@(_Z9phase_twoiiiPi)
        /*0020*/ 	.word	0x00000019


	//----- nvinfo : EIATTR_FRAME_SIZE
	.align		4
.L_5:
        /*0024*/ 	.byte	0x04, 0x11
        /*0026*/ 	.short	(.L_7 - .L_6)
	.align		4
.L_6:
        /*0028*/ 	.word	index@(_Z9phase_twoiiiPi)
        /*002c*/ 	.word	0x00000000


	//----- nvinfo : EIATTR_REGCOUNT
	.align		4
.L_7:
        /*0030*/ 	.byte	0x04, 0x2f
        /*0032*/ 	.short	(.L_9 - .L_8)
	.align		4
.L_8:
        /*0034*/ 	.word	index@(_Z11phase_threeiiiPi)
        /*0038*/ 	.word	0x0000001c


	//----- nvinfo : EIATTR_FRAME_SIZE
	.align		4
.L_9:
        /*003c*/ 	.byte	0x04, 0x11
        /*003e*/ 	.short	(.L_11 - .L_10)
	.align		4
.L_10:
        /*0040*/ 	.word	index@(_Z11phase_threeiiiPi)
        /*0044*/ 	.word	0x00000000


	//----- nvinfo : EIATTR_MIN_STACK_SIZE
	.align		4
.L_11:
        /*0048*/ 	.byte	0x04, 0x12
        /*004a*/ 	.short	(.L_13 - .L_12)
	.align		4
.L_12:
        /*004c*/ 	.word	index@(_Z11phase_threeiiiPi)
        /*0050*/ 	.word	0x00000000


	//----- nvinfo : EIATTR_MIN_STACK_SIZE
	.align		4
.L_13:
        /*0054*/ 	.byte	0x04, 0x12
        /*0056*/ 	.short	(.L_15 - .L_14)
	.align		4
.L_14:
        /*0058*/ 	.word	index@(_Z9phase_twoiiiPi)
        /*005c*/ 	.word	0x00000000


	//----- nvinfo : EIATTR_MIN_STACK_SIZE
	.align		4
.L_15:
        /*0060*/ 	.byte	0x04, 0x12
        /*0062*/ 	.short	(.L_17 - .L_16)
	.align		4
.L_16:
        /*0064*/ 	.word	index@(_Z9phase_oneiiiPi)
        /*0068*/ 	.word	0x00000000
.L_17:


//--------------------- .nv.compat                --------------------------
	.section	.nv.compat,"",@"SHT_CUDA_COMPAT_INFO"
	.align	4
        /*0000*/ 	.byte	0x02, 0x09, 0x00, 0x00, 0x02, 0x02, 0x01, 0x00, 0x02, 0x05, 0x05, 0x00, 0x03, 0x07, 0x01, 0x01
        /*0010*/ 	.byte	0x02, 0x03, 0x00, 0x00, 0x02, 0x06, 0x01, 0x00, 0x04, 0x0b, 0x08, 0x00, 0x09, 0x00, 0x00, 0x00
        /*0020*/ 	.byte	0x00, 0x00, 0x00, 0x00


//--------------------- .nv.info._Z11phase_threeiiiPi --------------------------
	.section	.nv.info._Z11phase_threeiiiPi,"",@"SHT_CUDA_INFO"
	.sectionflags	@""
	.align	4


	//----- nvinfo : EIATTR_CUDA_API_VERSION
	.align		4
        /*0000*/ 	.byte	0x04, 0x37
        /*0002*/ 	.short	(.L_19 - .L_18)
.L_18:
        /*0004*/ 	.word	0x00000082


	//----- nvinfo : EIATTR_KPARAM_INFO
	.align		4
.L_19:
        /*0008*/ 	.byte	0x04, 0x17
        /*000a*/ 	.short	(.L_21 - .L_20)
.L_20:
        /*000c*/ 	.word	0x00000000
        /*0010*/ 	.short	0x0003
        /*0012*/ 	.short	0x0010
        /*0014*/ 	.byte	0x00, 0xf5, 0x21, 0x00


	//----- nvinfo : EIATTR_KPARAM_INFO
	.align		4
.L_21:
        /*0018*/ 	.byte	0x04, 0x17
        /*001a*/ 	.short	(.L_23 - .L_22)
.L_22:
        /*001c*/ 	.word	0x00000000
        /*0020*/ 	.short	0x0002
        /*0022*/ 	.short	0x0008
        /*0024*/ 	.byte	0x00, 0xf0, 0x11, 0x00


	//----- nvinfo : EIATTR_KPARAM_INFO
	.align		4
.L_23:
        /*0028*/ 	.byte	0x04, 0x17
        /*002a*/ 	.short	(.L_25 - .L_24)
.L_24:
        /*002c*/ 	.word	0x00000000
        /*0030*/ 	.short	0x0001
        /*0032*/ 	.short	0x0004
        /*0034*/ 	.byte	0x00, 0xf0, 0x11, 0x00


	//----- nvinfo : EIATTR_KPARAM_INFO
	.align		4
.L_25:
        /*0038*/ 	.byte	0x04, 0x17
        /*003a*/ 	.short	(.L_27 - .L_26)
.L_26:
        /*003c*/ 	.word	0x00000000
        /*0040*/ 	.short	0x0000
        /*0042*/ 	.short	0x0000
        /*0044*/ 	.byte	0x00, 0xf0, 0x11, 0x00


	//----- nvinfo : EIATTR_SPARSE_MMA_MASK
	.align		4
.L_27:
        /*0048*/ 	.byte	0x03, 0x50
        /*004a*/ 	.short	0x0000


	//----- nvinfo : EIATTR_MAXREG_COUNT
	.align		4
        /*004c*/ 	.byte	0x03, 0x1b
        /*004e*/ 	.short	0x00ff


	//----- nvinfo : EIATTR_NUM_BARRIERS
	.align		4
        /*0050*/ 	.byte	0x02, 0x4c
        /*0052*/ 	.byte	0x01
	.zero		1


	//----- nvinfo : EIATTR_MERCURY_ISA_VERSION
	.align		4
        /*0054*/ 	.byte	0x03, 0x5f
        /*0056*/ 	.short	0x0101


	//----- nvinfo : EIATTR_VRC_CTA_INIT_COUNT
	.align		4
        /*0058*/ 	.byte	0x02, 0x4a
	.zero		1
	.zero		1


	//----- nvinfo : EIATTR_EXIT_INSTR_OFFSETS
	.align		4
        /*005c*/ 	.byte	0x04, 0x1c
        /*005e*/ 	.short	(.L_29 - .L_28)


	//   ....[0]....
.L_28:
        /*0060*/ 	.word	0x00000060


	//   ....[1]....
        /*0064*/ 	.word	0x000002c0


	//   ....[2]....
        /*0068*/ 	.word	0x00000970


	//----- nvinfo : EIATTR_CBANK_PARAM_SIZE
	.align		4
.L_29:
        /*006c*/ 	.byte	0x03, 0x19
        /*006e*/ 	.short	0x0018


	//----- nvinfo : EIATTR_PARAM_CBANK
	.align		4
        /*0070*/ 	.byte	0x04, 0x0a
        /*0072*/ 	.short	(.L_31 - .L_30)
	.align		4
.L_30:
        /*0074*/ 	.word	index@(.nv.constant0._Z11phase_threeiiiPi)
        /*0078*/ 	.short	0x0380
        /*007a*/ 	.short	0x0018


	//----- nvinfo : EIATTR_SW_WAR
	.align		4
.L_31:
        /*007c*/ 	.byte	0x04, 0x36
        /*007e*/ 	.short	(.L_33 - .L_32)
.L_32:
        /*0080*/ 	.word	0x00000008
.L_33:


//--------------------- .nv.info._Z9phase_twoiiiPi --------------------------
	.section	.nv.info._Z9phase_twoiiiPi,"",@"SHT_CUDA_INFO"
	.sectionflags	@""
	.align	4


	//----- nvinfo : EIATTR_CUDA_API_VERSION
	.align		4
        /*0000*/ 	.byte	0x04, 0x37
        /*0002*/ 	.short	(.L_35 - .L_34)
.L_34:
        /*0004*/ 	.word	0x00000082


	//----- nvinfo : EIATTR_KPARAM_INFO
	.align		4
.L_35:
        /*0008*/ 	.byte	0x04, 0x17
        /*000a*/ 	.short	(.L_37 - .L_36)
.L_36:
        /*000c*/ 	.word	0x00000000
        /*0010*/ 	.short	0x0003
        /*0012*/ 	.short	0x0010
        /*0014*/ 	.byte	0x00, 0xf5, 0x21, 0x00


	//----- nvinfo : EIATTR_KPARAM_INFO
	.align		4
.L_37:
        /*0018*/ 	.byte	0x04, 0x17
        /*001a*/ 	.short	(.L_39 - .L_38)
.L_38:
        /*001c*/ 	.word	0x00000000
        /*0020*/ 	.short	0x0002
        /*0022*/ 	.short	0x0008
        /*0024*/ 	.byte	0x00, 0xf0, 0x11, 0x00


	//----- nvinfo : EIATTR_KPARAM_INFO
	.align		4
.L_39:
        /*0028*/ 	.byte	0x04, 0x17
        /*002a*/ 	.short	(.L_41 - .L_40)
.L_40:
        /*002c*/ 	.word	0x00000000
        /*0030*/ 	.short	0x0001
        /*0032*/ 	.short	0x0004
        /*0034*/ 	.byte	0x00, 0xf0, 0x11, 0x00


	//----- nvinfo : EIATTR_KPARAM_INFO
	.align		4
.L_41:
        /*0038*/ 	.byte	0x04, 0x17
        /*003a*/ 	.short	(.L_43 - .L_42)
.L_42:
        /*003c*/ 	.word	0x00000000
        /*0040*/ 	.short	0x0000
        /*0042*/ 	.short	0x0000
        /*0044*/ 	.byte	0x00, 0xf0, 0x11, 0x00


	//----- nvinfo : EIATTR_SPARSE_MMA_MASK
	.align		4
.L_43:
        /*0048*/ 	.byte	0x03, 0x50
        /*004a*/ 	.short	0x0000


	//----- nvinfo : EIATTR_MAXREG_COUNT
	.align		4
        /*004c*/ 	.byte	0x03, 0x1b
        /*004e*/ 	.short	0x00ff


	//----- nvinfo : EIATTR_NUM_BARRIERS
	.align		4
        /*0050*/ 	.byte	0x02, 0x4c
        /*0052*/ 	.byte	0x01
	.zero		1


	//----- nvinfo : EIATTR_MERCURY_ISA_VERSION
	.align		4
        /*0054*/ 	.byte	0x03, 0x5f
        /*0056*/ 	.short	0x0101


	//----- nvinfo : EIATTR_VRC_CTA_INIT_COUNT
	.align		4
        /*0058*/ 	.byte	0x02, 0x4a
	.zero		1
	.zero		1


	//----- nvinfo : EIATTR_EXIT_INSTR_OFFSETS
	.align		4
        /*005c*/ 	.byte	0x04, 0x1c
        /*005e*/ 	.short	(.L_45 - .L_44)


	//   ....[0]....
.L_44:
        /*0060*/ 	.word	0x00000040


	//   ....[1]....
        /*0064*/ 	.word	0x00000220


	//   ....[2]....
        /*0068*/ 	.word	0x00001220


	//----- nvinfo : EIATTR_CBANK_PARAM_SIZE
	.align		4
.L_45:
        /*006c*/ 	.byte	0x03, 0x19
        /*006e*/ 	.short	0x0018


	//----- nvinfo : EIATTR_PARAM_CBANK
	.align		4
        /*0070*/ 	.byte	0x04, 0x0a
        /*0072*/ 	.short	(.L_47 - .L_46)
	.align		4
.L_46:
        /*0074*/ 	.word	index@(.nv.constant0._Z9phase_twoiiiPi)
        /*0078*/ 	.short	0x0380
        /*007a*/ 	.short	0x0018


	//----- nvinfo : EIATTR_SW_WAR
	.align		4
.L_47:
        /*007c*/ 	.byte	0x04, 0x36
        /*007e*/ 	.short	(.L_49 - .L_48)
.L_48:
        /*0080*/ 	.word	0x00000008
.L_49:


//--------------------- .nv.info._Z9phase_oneiiiPi --------------------------
	.section	.nv.info._Z9phase_oneiiiPi,"",@"SHT_CUDA_INFO"
	.sectionflags	@""
	.align	4


	//----- nvinfo : EIATTR_CUDA_API_VERSION
	.align		4
        /*0000*/ 	.byte	0x04, 0x37
        /*0002*/ 	.short	(.L_51 - .L_50)
.L_50:
        /*0004*/ 	.word	0x00000082


	//----- nvinfo : EIATTR_KPARAM_INFO
	.align		4
.L_51:
        /*0008*/ 	.byte	0x04, 0x17
        /*000a*/ 	.short	(.L_53 - .L_52)
.L_52:
        /*000c*/ 	.word	0x00000000
        /*0010*/ 	.short	0x0003
        /*0012*/ 	.short	0x0010
        /*0014*/ 	.byte	0x00, 0xf5, 0x21, 0x00


	//----- nvinfo : EIATTR_KPARAM_INFO
	.align		4
.L_53:
        /*0018*/ 	.byte	0x04, 0x17
        /*001a*/ 	.short	(.L_55 - .L_54)
.L_54:
        /*001c*/ 	.word	0x00000000
        /*0020*/ 	.short	0x0002
        /*0022*/ 	.short	0x0008
        /*0024*/ 	.byte	0x00, 0xf0, 0x11, 0x00


	//----- nvinfo : EIATTR_KPARAM_INFO
	.align		4
.L_55:
        /*0028*/ 	.byte	0x04, 0x17
        /*002a*/ 	.short	(.L_57 - .L_56)
.L_56:
        /*002c*/ 	.word	0x00000000
        /*0030*/ 	.short	0x0001
        /*0032*/ 	.short	0x0004
        /*0034*/ 	.byte	0x00, 0xf0, 0x11, 0x00


	//----- nvinfo : EIATTR_KPARAM_INFO
	.align		4
.L_57:
        /*0038*/ 	.byte	0x04, 0x17
        /*003a*/ 	.short	(.L_59 - .L_58)
.L_58:
        /*003c*/ 	.word	0x00000000
        /*0040*/ 	.short	0x0000
        /*0042*/ 	.short	0x0000
        /*0044*/ 	.byte	0x00, 0xf0, 0x11, 0x00


	//----- nvinfo : EIATTR_SPARSE_MMA_MASK
	.align		4
.L_59:
        /*0048*/ 	.byte	0x03, 0x50
        /*004a*/ 	.short	0x0000


	//----- nvinfo : EIATTR_MAXREG_COUNT
	.align		4
        /*004c*/ 	.byte	0x03, 0x1b
        /*004e*/ 	.short	0x00ff


	//----- nvinfo : EIATTR_NUM_BARRIERS
	.align		4
        /*0050*/ 	.byte	0x02, 0x4c
        /*0052*/ 	.byte	0x01
	.zero		1


	//----- nvinfo : EIATTR_MERCURY_ISA_VERSION
	.align		4
        /*0054*/ 	.byte	0x03, 0x5f
        /*0056*/ 	.short	0x0101


	//----- nvinfo : EIATTR_VRC_CTA_INIT_COUNT
	.align		4
        /*0058*/ 	.byte	0x02, 0x4a
	.zero		1
	.zero		1


	//----- nvinfo : EIATTR_EXIT_INSTR_OFFSETS
	.align		4
        /*005c*/ 	.byte	0x04, 0x1c
        /*005e*/ 	.short	(.L_61 - .L_60)


	//   ....[0]....
.L_60:
        /*0060*/ 	.word	0x000005e0


	//   ....[1]....
        /*0064*/ 	.word	0x00000610


	//----- nvinfo : EIATTR_CBANK_PARAM_SIZE
	.align		4
.L_61:
        /*0068*/ 	.byte	0x03, 0x19
        /*006a*/ 	.short	0x0018


	//----- nvinfo : EIATTR_PARAM_CBANK
	.align		4
        /*006c*/ 	.byte	0x04, 0x0a
        /*006e*/ 	.short	(.L_63 - .L_62)
	.align		4
.L_62:
        /*0070*/ 	.word	index@(.nv.constant0._Z9phase_oneiiiPi)
        /*0074*/ 	.short	0x0380
        /*0076*/ 	.short	0x0018


	//----- nvinfo : EIATTR_SW_WAR
	.align		4
.L_63:
        /*0078*/ 	.byte	0x04, 0x36
        /*007a*/ 	.short	(.L_65 - .L_64)
.L_64:
        /*007c*/ 	.word	0x00000008
.L_65:


//--------------------- .nv.callgraph             --------------------------
	.section	.nv.callgraph,"",@"SHT_CUDA_CALLGRAPH"
	.align	4
	.sectionentsize	8
	.align		4
        /*0000*/ 	.word	0x00000000
	.align		4
        /*0004*/ 	.word	0xffffffff
	.align		4
        /*0008*/ 	.word	0x00000000
	.align		4
        /*000c*/ 	.word	0xfffffffe
	.align		4
        /*0010*/ 	.word	0x00000000
	.align		4
        /*0014*/ 	.word	0xfffffffd
	.align		4
        /*0018*/ 	.word	0x00000000
	.align		4
        /*001c*/ 	.word	0xfffffffc


//--------------------- .text._Z11phase_threeiiiPi --------------------------
	.section	.text._Z11phase_threeiiiPi,"ax",@progbits
	.align	128
        .global         _Z11phase_threeiiiPi
        .type           _Z11phase_threeiiiPi,@function
        .size           _Z11phase_threeiiiPi,(.L_x_20 - _Z11phase_threeiiiPi)
        .other          _Z11phase_threeiiiPi,@"STO_CUDA_ENTRY STV_DEFAULT"
_Z11phase_threeiiiPi:
.text._Z11phase_threeiiiPi:
[----:B------:R-:W-:Y:S08]  /*0000*/  LDC R1, c[0x0][0x37c] ;  /* 0x0000df00ff017b82 */ /* 0x000ff00000000800 */
[----:B------:R-:W0:Y:S08]  /*0010*/  S2UR UR5, SR_CTAID.Y ;  /* 0x00000000000579c3 */ /* 0x000e300000002600 */
[----:B------:R-:W0:Y:S08]  /*0020*/  LDC R11, c[0x0][0x380] ;  /* 0x0000e000ff0b7b82 */ /* 0x000e300000000800 */
[----:B------:R-:W1:Y:S01]  /*0030*/  S2UR UR4, SR_CTAID.X ;  /* 0x00000000000479c3 */ /* 0x000e620000002500 */
[----:B0-----:R-:W-:-:S04]  /*0040*/  ISETP.NE.AND P0, PT, R11, UR5, PT ;  /* 0x000000050b007c0c */ /* 0x001fc8000bf05270 */
[----:B-1----:R-:W-:-:S13]  /*0050*/  ISETP.EQ.OR P0, PT, R11, UR4, !P0 ;  /* 0x000000040b007c0c */ /* 0x002fda000c702670 */
[----:B------:R-:W-:Y:S05]  /*0060*/  @P0 EXIT ;  /* 0x000000000000094d */ /* 0x000fea0003800000 */
[----:B------:R-:W0:Y:S01]  /*0070*/  S2R R0, SR_TID.Y ;  /* 0x0000000000007919 */ /* 0x000e220000002200 */
[----:B------:R-:W1:Y:S01]  /*0080*/  LDCU UR12, c[0x0][0x388] ;  /* 0x00007100ff0c77ac */ /* 0x000e620008000800 */
[----:B------:R-:W-:Y:S01]  /*0090*/  IMAD.MOV.U32 R12, RZ, RZ, 0x3b9aca00 ;  /* 0x3b9aca00ff0c7424 */ /* 0x000fe200078e00ff */
[----:B------:R-:W2:Y:S01]  /*00a0*/  S2R R5, SR_TID.X ;  /* 0x0000000000057919 */ /* 0x000ea20000002100 */
[----:B------:R-:W3:Y:S01]  /*00b0*/  LDCU UR6, c[0x0][0x384] ;  /* 0x00007080ff0677ac */ /* 0x000ee20008000800 */
[----:B------:R-:W4:Y:S01]  /*00c0*/  LDCU.64 UR10, c[0x0][0x358] ;  /* 0x00006b00ff0a77ac */ /* 0x000f220008000a00 */
[----:B-1----:R-:W-:Y:S02]  /*00d0*/  IMAD.U32 R4, RZ, RZ, UR12 ;  /* 0x0000000cff047e24 */ /* 0x002fe4000f8e00ff */
[--C-:B0-----:R-:W-:Y:S02]  /*00e0*/  IMAD R10, R11, UR12, R0.reuse ;  /* 0x0000000c0b0a7c24 */ /* 0x101fe4000f8e0200 */
[----:B------:R-:W-:-:S02]  /*00f0*/  IMAD R8, R4, UR5, R0 ;  /* 0x0000000504087c24 */ /* 0x000fc4000f8e0200 */
[--C-:B--2---:R-:W-:Y:S02]  /*0100*/  IMAD R9, R4, UR4, R5.reuse ;  /* 0x0000000404097c24 */ /* 0x104fe4000f8e0205 */
[----:B------:R-:W-:-:S03]  /*0110*/  IMAD R11, R11, UR12, R5 ;  /* 0x0000000c0b0b7c24 */ /* 0x000fc6000f8e0205 */
[----:B------:R-:W-:Y:S02]  /*0120*/  VIMNMX R2, PT, PT, R9, R10, !PT ;  /* 0x0000000a09027248 */ /* 0x000fe40007fe0100 */
[----:B------:R-:W-:Y:S02]  /*0130*/  VIMNMX R3, PT, PT, R8, R11, !PT ;  /* 0x0000000b08037248 */ /* 0x000fe40007fe0100 */
[----:B---3--:R-:W-:Y:S02]  /*0140*/  ISETP.GE.AND P0, PT, R2, UR6, PT ;  /* 0x0000000602007c0c */ /* 0x008fe4000bf06270 */
[----:B------:R-:W-:-:S11]  /*0150*/  ISETP.GE.AND P1, PT, R3, UR6, PT ;  /* 0x0000000603007c0c */ /* 0x000fd6000bf26270 */
[----:B------:R-:W0:Y:S01]  /*0160*/  @!P0 LDC.64 R2, c[0x0][0x390] ;  /* 0x0000e400ff028b82 */ /* 0x000e220000000a00 */
[----:B------:R-:W-:Y:S02]  /*0170*/  @!P0 IMAD R13, R10, UR6, R9 ;  /* 0x000000060a0d8c24 */ /* 0x000fe4000f8e0209 */
[----:B------:R-:W-:Y:S02]  /*0180*/  @!P1 IMAD R11, R8, UR6, R11 ;  /* 0x00000006080b9c24 */ /* 0x000fe4000f8e020b */
[----:B------:R-:W-:-:S03]  /*0190*/  IMAD.MOV.U32 R10, RZ, RZ, 0x3b9aca00 ;  /* 0x3b9aca00ff0a7424 */ /* 0x000fc600078e00ff */
[----:B------:R-:W1:Y:S01]  /*01a0*/  @!P1 LDC.64 R6, c[0x0][0x390] ;  /* 0x0000e400ff069b82 */ /* 0x000e620000000a00 */
[----:B0-----:R-:W-:-:S05]  /*01b0*/  @!P0 IMAD.WIDE R2, R13, 0x4, R2 ;  /* 0x000000040d028825 */ /* 0x001fca00078e0202 */
[----:B----4-:R-:W2:Y:S01]  /*01c0*/  @!P0 LDG.E R10, desc[UR10][R2.64] ;  /* 0x0000000a020a8981 */ /* 0x010ea2000c1e1900 */
[----:B-1----:R-:W-:-:S05]  /*01d0*/  @!P1 IMAD.WIDE R6, R11, 0x4, R6 ;  /* 0x000000040b069825 */ /* 0x002fca00078e0206 */
[----:B------:R-:W3:Y:S01]  /*01e0*/  @!P1 LDG.E R12, desc[UR10][R6.64] ;  /* 0x0000000a060c9981 */ /* 0x000ee2000c1e1900 */
[----:B------:R-:W0:Y:S01]  /*01f0*/  S2UR UR5, SR_CgaCtaId ;  /* 0x00000000000579c3 */ /* 0x000e220000008800 */
[----:B------:R-:W-:Y:S01]  /*0200*/  UMOV UR4, 0x400 ;  /* 0x0000040000047882 */ /* 0x000fe20000000000 */
[----:B------:R-:W-:Y:S01]  /*0210*/  IMAD R11, R0, UR12, R5 ;  /* 0x0000000c000b7c24 */ /* 0x000fe2000f8e0205 */
[----:B------:R-:W-:-:S04]  /*0220*/  VIMNMX R13, PT, PT, R8, R9, !PT ;  /* 0x00000009080d7248 */ /* 0x000fc80007fe0100 */
[----:B------:R-:W-:Y:S01]  /*0230*/  ISETP.GE.AND P0, PT, R13, UR6, PT ;  /* 0x000000060d007c0c */ /* 0x000fe2000bf06270 */
[----:B0-----:R-:W-:Y:S02]  /*0240*/  ULEA UR4, UR5, UR4, 0x18 ;  /* 0x0000000405047291 */ /* 0x001fe4000f8ec0ff */
[----:B------:R-:W-:-:S04]  /*0250*/  UIMAD UR5, UR12, UR12, URZ ;  /* 0x0000000c0c0572a4 */ /* 0x000fc8000f8e02ff */
[----:B------:R-:W-:Y:S02]  /*0260*/  ULEA UR5, UR5, UR4, 0x2 ;  /* 0x0000000405057291 */ /* 0x000fe4000f8e10ff */
[----:B------:R-:W-:-:S04]  /*0270*/  LEA R13, R11, UR4, 0x2 ;  /* 0x000000040b0d7c11 */ /* 0x000fc8000f8e10ff */
[----:B------:R-:W-:Y:S01]  /*0280*/  LEA R11, R11, UR5, 0x2 ;  /* 0x000000050b0b7c11 */ /* 0x000fe2000f8e10ff */
[----:B--2---:R0:W-:Y:S04]  /*0290*/  STS [R13], R10 ;  /* 0x0000000a0d007388 */ /* 0x0041e80000000800 */
[----:B---3--:R0:W-:Y:S01]  /*02a0*/  STS [R11], R12 ;  /* 0x0000000c0b007388 */ /* 0x0081e20000000800 */
[----:B------:R-:W-:Y:S06]  /*02b0*/  BAR.SYNC.DEFER_BLOCKING 0x0 ;  /* 0x0000000000007b1d */ /* 0x000fec0000010000 */
[----:B------:R-:W-:Y:S05]  /*02c0*/  @P0 EXIT ;  /* 0x000000000000094d */ /* 0x000fea0003800000 */
[----:B------:R-:W1:Y:S01]  /*02d0*/  LDC.64 R2, c[0x0][0x390] ;  /* 0x0000e400ff027b82 */ /* 0x000e620000000a00 */
[----:B------:R-:W-:-:S04]  /*02e0*/  IMAD R9, R8, UR6, R9 ;  /* 0x0000000608097c24 */ /* 0x000fc8000f8e0209 */
[----:B-1----:R-:W-:-:S05]  /*02f0*/  IMAD.WIDE R2, R9, 0x4, R2 ;  /* 0x0000000409027825 */ /* 0x002fca00078e0202 */
[----:B------:R1:W5:Y:S01]  /*0300*/  LDG.E R9, desc[UR10][R2.64] ;  /* 0x0000000a02097981 */ /* 0x000362000c1e1900 */
[----:B------:R-:W-:-:S09]  /*0310*/  UISETP.GE.AND UP0, UPT, UR12, 0x1, UPT ;  /* 0x000000010c00788c */ /* 0x000fd2000bf06270 */
[----:B-1----:R-:W-:Y:S05]  /*0320*/  BRA.U !UP0, `(.L_x_0) ;  /* 0x00000005088c7547 */ /* 0x002fea000b800000 */
[----:B------:R-:W-:Y:S01]  /*0330*/  UISETP.GE.U32.AND UP1, UPT, UR12, 0x8, UPT ;  /* 0x000000080c00788c */ /* 0x000fe2000bf26070 */
[----:B------:R-:W-:Y:S01]  /*0340*/  IMAD.MOV.U32 R6, RZ, RZ, RZ ;  /* 0x000000ffff067224 */ /* 0x000fe200078e00ff */
[----:B------:R-:W-:-:S04]  /*0350*/  ULOP3.LUT UR6, UR12, 0x7, URZ, 0xc0, !UPT ;  /* 0x000000070c067892 */ /* 0x000fc8000f8ec0ff */
[----:B------:R-:W-:-:S03]  /*0360*/  UISETP.NE.AND UP0, UPT, UR6, URZ, UPT ;  /* 0x000000ff0600728c */ /* 0x000fc6000bf05270 */
[----:B------:R-:W-:Y:S08]  /*0370*/  BRA.U !UP1, `(.L_x_1) ;  /* 0x0000000109b07547 */ /* 0x000ff0000b800000 */
[----:B------:R-:W-:Y:S01]  /*0380*/  USHF.L.U32 UR8, UR12, 0x2, URZ ;  /* 0x000000020c087899 */ /* 0x000fe200080006ff */
[----:B------:R-:W-:Y:S01]  /*0390*/  IMAD.U32 R7, RZ, RZ, UR4 ;  /* 0x00000004ff077e24 */ /* 0x000fe2000f8e00ff */
[----:B------:R-:W-:-:S04]  /*03a0*/  ULOP3.LUT UR7, UR12, 0x7ffffff8, URZ, 0xc0, !UPT ;  /* 0x7ffffff80c077892 */ /* 0x000fc8000f8ec0ff */
[----:B------:R-:W-:Y:S01]  /*03b0*/  LEA R6, R0, UR8, 0x2 ;  /* 0x0000000800067c11 */ /* 0x000fe2000f8e10ff */
[----:B------:R-:W-:-:S04]  /*03c0*/  UIADD3 UR9, UPT, UPT, -UR7, URZ, URZ ;  /* 0x000000ff07097290 */ /* 0x000fc8000fffe1ff */
[----:B------:R-:W-:Y:S01]  /*03d0*/  IMAD R8, R6, UR12, R7 ;  /* 0x0000000c06087c24 */ /* 0x000fe2000f8e0207 */
[----:B------:R-:W-:Y:S02]  /*03e0*/  LEA R7, R5, UR4, 0x2 ;  /* 0x0000000405077c11 */ /* 0x000fe4000f8e10ff */
[----:B------:R-:W-:Y:S01]  /*03f0*/  MOV R6, UR7 ;  /* 0x0000000700067c02 */ /* 0x000fe20008000f00 */
[----:B------:R-:W-:-:S07]  /*0400*/  VIADD R8, R8, 0x10 ;  /* 0x0000001008087836 */ /* 0x000fce0000000000 */
.L_x_2:
[----:B------:R-:W-:Y:S01]  /*0410*/  LDS R24, [R8+-0x10] ;  /* 0xfffff00008187984 */ /* 0x000fe20000000800 */
[----:B------:R-:W-:Y:S01]  /*0420*/  VIADD R15, R7, UR8 ;  /* 0x00000008070f7c36 */ /* 0x000fe20008000000 */
[----:B------:R-:W-:Y:S02]  /*0430*/  UIADD3 UR9, UPT, UPT, UR9, 0x8, URZ ;  /* 0x0000000809097890 */ /* 0x000fe4000fffe0ff */
[----:B------:R-:W1:Y:S01]  /*0440*/  LDS R25, [R7] ;  /* 0x0000000007197984 */ /* 0x000e620000000800 */
[----:B------:R-:W-:Y:S01]  /*0450*/  VIADD R16, R15, UR8 ;  /* 0x000000080f107c36 */ /* 0x000fe20008000000 */
[----:B------:R-:W-:Y:S02]  /*0460*/  UISETP.NE.AND UP1, UPT, UR9, URZ, UPT ;  /* 0x000000ff0900728c */ /* 0x000fe4000bf25270 */
[----:B------:R-:W-:Y:S01]  /*0470*/  LDS R14, [R8+-0xc] ;  /* 0xfffff400080e7984 */ /* 0x000fe20000000800 */
[----:B------:R-:W-:-:S03]  /*0480*/  VIADD R17, R16, UR8 ;  /* 0x0000000810117c36 */ /* 0x000fc60008000000 */
[----:B0-----:R0:W2:Y:S02]  /*0490*/  LDS R13, [R7+UR8] ;  /* 0x00000008070d7984 */ /* 0x0010a40008000800 */
[----:B------:R-:W-:Y:S02]  /*04a0*/  IADD3 R23, PT, PT, R17, UR8, RZ ;  /* 0x0000000811177c10 */ /* 0x000fe4000fffe0ff */
[----:B------:R-:W-:Y:S03]  /*04b0*/  LDS R10, [R8+-0x8] ;  /* 0xfffff800080a7984 */ /* 0x000fe60000000800 */
[----:B------:R-:W-:Y:S01]  /*04c0*/  VIADD R21, R23, UR8 ;  /* 0x0000000817157c36 */ /* 0x000fe20008000000 */
[----:B------:R-:W3:Y:S01]  /*04d0*/  LDS R15, [R15+UR8] ;  /* 0x000000080f0f7984 */ /* 0x000ee20008000800 */
[----:B0-----:R-:W-:Y:S02]  /*04e0*/  IMAD R7, R4, 0x20, R7 ;  /* 0x0000002004077824 */ /* 0x001fe400078e0207 */
[----:B------:R-:W-:Y:S01]  /*04f0*/  VIADD R19, R21, UR8 ;  /* 0x0000000815137c36 */ /* 0x000fe20008000000 */
[----:B------:R-:W-:Y:S04]  /*0500*/  LDS R11, [R8+-0x4] ;  /* 0xfffffc00080b7984 */ /* 0x000fe80000000800 */
[----:B------:R-:W0:Y:S04]  /*0510*/  LDS R16, [R16+UR8] ;  /* 0x0000000810107984 */ /* 0x000e280008000800 */
[----:B------:R-:W-:Y:S04]  /*0520*/  LDS R12, [R8] ;  /* 0x00000000080c7984 */ /* 0x000fe80000000800 */
[----:B------:R-:W4:Y:S04]  /*0530*/  LDS R17, [R17+UR8] ;  /* 0x0000000811117984 */ /* 0x000f280008000800 */
[----:B------:R-:W-:Y:S04]  /*0540*/  LDS R18, [R8+0x4] ;  /* 0x0000040008127984 */ /* 0x000fe80000000800 */
[----:B------:R-:W4:Y:S01]  /*0550*/  LDS R23, [R23+UR8] ;  /* 0x0000000817177984 */ /* 0x000f220008000800 */
[----:B-1---5:R-:W-:-:S03]  /*0560*/  VIADDMNMX R24, R25, R24, R9, PT ;  /* 0x0000001819187246 */ /* 0x022fc60003800109 */
[----:B------:R-:W-:Y:S04]  /*0570*/  LDS R22, [R8+0x8] ;  /* 0x0000080008167984 */ /* 0x000fe80000000800 */
[----:B------:R-:W1:Y:S01]  /*0580*/  LDS R21, [R21+UR8] ;  /* 0x0000000815157984 */ /* 0x000e620008000800 */
[----:B--2---:R-:W-:-:S03]  /*0590*/  VIADDMNMX R13, R13, R14, R24, PT ;  /* 0x0000000e0d0d7246 */ /* 0x004fc60003800118 */
[----:B------:R-:W-:Y:S04]  /*05a0*/  LDS R19, [R19+UR8] ;  /* 0x0000000813137984 */ /* 0x000fe80008000800 */
[----:B------:R2:W1:Y:S01]  /*05b0*/  LDS R20, [R8+0xc] ;  /* 0x00000c0008147984 */ /* 0x0004620000000800 */
[----:B---3--:R-:W-:-:S04]  /*05c0*/  VIADDMNMX R10, R15, R10, R13, PT ;  /* 0x0000000a0f0a7246 */ /* 0x008fc8000380010d */
[----:B0-----:R-:W-:Y:S02]  /*05d0*/  VIADDMNMX R10, R16, R11, R10, PT ;  /* 0x0000000b100a7246 */ /* 0x001fe4000380010a */
[----:B--2---:R-:W-:Y:S02]  /*05e0*/  IADD3 R8, PT, PT, R8, 0x20, RZ ;  /* 0x0000002008087810 */ /* 0x004fe40007ffe0ff */
[----:B----4-:R-:W-:-:S04]  /*05f0*/  VIADDMNMX R10, R17, R12, R10, PT ;  /* 0x0000000c110a7246 */ /* 0x010fc8000380010a */
[----:B------:R-:W-:-:S04]  /*0600*/  VIADDMNMX R10, R23, R18, R10, PT ;  /* 0x00000012170a7246 */ /* 0x000fc8000380010a */
[----:B-1----:R-:W-:-:S04]  /*0610*/  VIADDMNMX R10, R21, R22, R10, PT ;  /* 0x00000016150a7246 */ /* 0x002fc8000380010a */
[----:B------:R-:W-:Y:S01]  /*0620*/  VIADDMNMX R9, R19, R20, R10, PT ;  /* 0x0000001413097246 */ /* 0x000fe2000380010a */
[----:B------:R-:W-:Y:S06]  /*0630*/  BRA.U UP1, `(.L_x_2) ;  /* 0xfffffffd01747547 */ /* 0x000fec000b83ffff */
.L_x_1:
[----:B------:R-:W-:Y:S05]  /*0640*/  BRA.U !UP0, `(.L_x_0) ;  /* 0x0000000108c47547 */ /* 0x000fea000b800000 */
[----:B------:R-:W-:Y:S02]  /*0650*/  UISETP.GE.U32.AND UP0, UPT, UR6, 0x4, UPT ;  /* 0x000000040600788c */ /* 0x000fe4000bf06070 */
[----:B------:R-:W-:-:S04]  /*0660*/  ULOP3.LUT UR7, UR12, 0x3, URZ, 0xc0, !UPT ;  /* 0x000000030c077892 */ /* 0x000fc8000f8ec0ff */
[----:B------:R-:W-:-:S03]  /*0670*/  UISETP.NE.AND UP1, UPT, UR7, URZ, UPT ;  /* 0x000000ff0700728c */ /* 0x000fc6000bf25270 */
[----:B------:R-:W-:Y:S08]  /*0680*/  BRA.U !UP0, `(.L_x_3) ;  /* 0x0000000108507547 */ /* 0x000ff0000b800000 */
[----:B------:R-:W-:Y:S02]  /*0690*/  IMAD R8, R6, UR12, R5 ;  /* 0x0000000c06087c24 */ /* 0x000fe4000f8e0205 */
[----:B------:R-:W-:Y:S01]  /*06a0*/  IMAD R7, R0, UR12, R6 ;  /* 0x0000000c00077c24 */ /* 0x000fe2000f8e0206 */
[----:B------:R-:W-:Y:S02]  /*06b0*/  IADD3 R6, PT, PT, R6, 0x4, RZ ;  /* 0x0000000406067810 */ /* 0x000fe40007ffe0ff */
[----:B0-----:R-:W-:Y:S02]  /*06c0*/  LEA R11, R8, UR4, 0x2 ;  /* 0x00000004080b7c11 */ /* 0x001fe4000f8e10ff */
[----:B------:R-:W-:-:S03]  /*06d0*/  LEA R7, R7, UR5, 0x2 ;  /* 0x0000000507077c11 */ /* 0x000fc6000f8e10ff */
[C---:B------:R-:W-:Y:S01]  /*06e0*/  IMAD R15, R4.reuse, 0x4, R11 ;  /* 0x00000004040f7824 */ /* 0x040fe200078e020b */
[----:B------:R-:W-:Y:S03]  /*06f0*/  LDS R10, [R11] ;  /* 0x000000000b0a7984 */ /* 0x000fe60000000800 */
[C---:B------:R-:W-:Y:S01]  /*0700*/  IMAD R19, R4.reuse, 0x4, R15 ;  /* 0x0000000404137824 */ /* 0x040fe200078e020f */
[----:B------:R-:W0:Y:S03]  /*0710*/  LDS R8, [R7] ;  /* 0x0000000007087984 */ /* 0x000e260000000800 */
[----:B------:R-:W-:Y:S01]  /*0720*/  IMAD R12, R4, 0x4, R19 ;  /* 0x00000004040c7824 */ /* 0x000fe200078e0213 */
[----:B------:R-:W-:Y:S04]  /*0730*/  LDS R13, [R7+0x4] ;  /* 0x00000400070d7984 */ /* 0x000fe80000000800 */
[----:B------:R-:W1:Y:S04]  /*0740*/  LDS R15, [R15] ;  /* 0x000000000f0f7984 */ /* 0x000e680000000800 */
[----:B------:R-:W-:Y:S04]  /*0750*/  LDS R17, [R7+0x8] ;  /* 0x0000080007117984 */ /* 0x000fe80000000800 */
[----:B------:R-:W2:Y:S04]  /*0760*/  LDS R19, [R19] ;  /* 0x0000000013137984 */ /* 0x000ea80000000800 */
[----:B------:R-:W-:Y:S04]  /*0770*/  LDS R21, [R7+0xc] ;  /* 0x00000c0007157984 */ /* 0x000fe80000000800 */
[----:B------:R-:W3:Y:S01]  /*0780*/  LDS R12, [R12] ;  /* 0x000000000c0c7984 */ /* 0x000ee20000000800 */
[----:B0----5:R-:W-:-:S04]  /*0790*/  VIADDMNMX R8, R10, R8, R9, PT ;  /* 0x000000080a087246 */ /* 0x021fc80003800109 */
[----:B-1----:R-:W-:-:S04]  /*07a0*/  VIADDMNMX R8, R15, R13, R8, PT ;  /* 0x0000000d0f087246 */ /* 0x002fc80003800108 */
[----:B--2---:R-:W-:-:S04]  /*07b0*/  VIADDMNMX R8, R19, R17, R8, PT ;  /* 0x0000001113087246 */ /* 0x004fc80003800108 */
[----:B---3--:R-:W-:-:S07]  /*07c0*/  VIADDMNMX R9, R12, R21, R8, PT ;  /* 0x000000150c097246 */ /* 0x008fce0003800108 */
.L_x_3:
[----:B------:R-:W-:Y:S05]  /*07d0*/  BRA.U !UP1, `(.L_x_0) ;  /* 0x0000000109607547 */ /* 0x000fea000b800000 */
[----:B------:R-:W-:Y:S02]  /*07e0*/  UISETP.NE.AND UP0, UPT, UR7, 0x1, UPT ;  /* 0x000000010700788c */ /* 0x000fe4000bf05270 */
[----:B------:R-:W-:-:S04]  /*07f0*/  ULOP3.LUT UR6, UR12, 0x1, URZ, 0xc0, !UPT ;  /* 0x000000010c067892 */ /* 0x000fc8000f8ec0ff */
[----:B------:R-:W-:-:S03]  /*0800*/  UISETP.NE.U32.AND UP1, UPT, UR6, 0x1, UPT ;  /* 0x000000010600788c */ /* 0x000fc6000bf25070 */
[----:B------:R-:W-:Y:S08]  /*0810*/  BRA.U !UP0, `(.L_x_4) ;  /* 0x0000000108307547 */ /* 0x000ff0000b800000 */
[----:B------:R-:W-:Y:S02]  /*0820*/  IMAD R8, R6, UR12, R5 ;  /* 0x0000000c06087c24 */ /* 0x000fe4000f8e0205 */
[----:B------:R-:W-:Y:S02]  /*0830*/  IMAD R7, R0, UR12, R6 ;  /* 0x0000000c00077c24 */ /* 0x000fe4000f8e0206 */
[----:B------:R-:W-:Y:S01]  /*0840*/  VIADD R6, R6, 0x2 ;  /* 0x0000000206067836 */ /* 0x000fe20000000000 */
[----:B0-----:R-:W-:Y:S02]  /*0850*/  LEA R11, R8, UR4, 0x2 ;  /* 0x00000004080b7c11 */ /* 0x001fe4000f8e10ff */
[----:B------:R-:W-:-:S03]  /*0860*/  LEA R7, R7, UR5, 0x2 ;  /* 0x0000000507077c11 */ /* 0x000fc6000f8e10ff */
[----:B------:R-:W-:Y:S02]  /*0870*/  IMAD R8, R4, 0x4, R11 ;  /* 0x0000000404087824 */ /* 0x000fe400078e020b */
[----:B------:R-:W-:Y:S04]  /*0880*/  LDS R11, [R11] ;  /* 0x000000000b0b7984 */ /* 0x000fe80000000800 */
[----:B------:R-:W0:Y:S04]  /*0890*/  LDS R4, [R7] ;  /* 0x0000000007047984 */ /* 0x000e280000000800 */
[----:B------:R-:W-:Y:S04]  /*08a0*/  LDS R13, [R7+0x4] ;  /* 0x00000400070d7984 */ /* 0x000fe80000000800 */
[----:B------:R-:W1:Y:S01]  /*08b0*/  LDS R8, [R8] ;  /* 0x0000000008087984 */ /* 0x000e620000000800 */
[----:B0----5:R-:W-:-:S04]  /*08c0*/  VIADDMNMX R4, R11, R4, R9, PT ;  /* 0x000000040b047246 */ /* 0x021fc80003800109 */
[----:B-1----:R-:W-:-:S07]  /*08d0*/  VIADDMNMX R9, R8, R13, R4, PT ;  /* 0x0000000d08097246 */ /* 0x002fce0003800104 */
.L_x_4:
[----:B------:R-:W-:Y:S05]  /*08e0*/  BRA.U UP1, `(.L_x_0) ;  /* 0x00000001011c7547 */ /* 0x000fea000b800000 */
[----:B------:R-:W-:Y:S02]  /*08f0*/  IMAD R0, R0, UR12, R6 ;  /* 0x0000000c00007c24 */ /* 0x000fe4000f8e0206 */
[----:B------:R-:W-:-:S03]  /*0900*/  IMAD R5, R6, UR12, R5 ;  /* 0x0000000c06057c24 */ /* 0x000fc6000f8e0205 */
[----:B------:R-:W-:Y:S02]  /*0910*/  LEA R0, R0, UR5, 0x2 ;  /* 0x0000000500007c11 */ /* 0x000fe4000f8e10ff */
[----:B------:R-:W-:-:S04]  /*0920*/  LEA R5, R5, UR4, 0x2 ;  /* 0x0000000405057c11 */ /* 0x000fc8000f8e10ff */
[----:B------:R-:W-:Y:S04]  /*0930*/  LDS R0, [R0] ;  /* 0x0000000000007984 */ /* 0x000fe80000000800 */
[----:B------:R-:W1:Y:S02]  /*0940*/  LDS R5, [R5] ;  /* 0x0000000005057984 */ /* 0x000e640000000800 */
[----:B-1---5:R-:W-:-:S07]  /*0950*/  VIADDMNMX R9, R5, R0, R9, PT ;  /* 0x0000000005097246 */ /* 0x022fce0003800109 */
.L_x_0:
[----:B-----5:R-:W-:Y:S01]  /*0960*/  STG.E desc[UR10][R2.64], R9 ;  /* 0x0000000902007986 */ /* 0x020fe2000c10190a */
[----:B------:R-:W-:Y:S05]  /*0970*/  EXIT ;  /* 0x000000000000794d */ /* 0x000fea0003800000 */
.L_x_5:
[----:B------:R-:W-:-:S00]  /*0980*/  BRA `(.L_x_5) ;  /* 0xfffffffc00fc7947 */ /* 0x000fc0000383ffff */
[----:B------:R-:W-:-:S00]  /*0990*/  NOP ;  /* 0x0000000000007918 */ /* 0x000fc00000000000 */
        /* <DEDUP_REMOVED lines=14> */
.L_x_20:


//--------------------- .text._Z9phase_twoiiiPi   --------------------------
	.section	.text._Z9phase_twoiiiPi,"ax",@progbits
	.align	128
        .global         _Z9phase_twoiiiPi
        .type           _Z9phase_twoiiiPi,@function
        .size           _Z9phase_twoiiiPi,(.L_x_21 - _Z9phase_twoiiiPi)
        .other          _Z9phase_twoiiiPi,@"STO_CUDA_ENTRY STV_DEFAULT"
_Z9phase_twoiiiPi:
.text._Z9phase_twoiiiPi:
[----:B------:R-:W-:Y:S08]  /*0000*/  LDC R1, c[0x0][0x37c] ;  /* 0x0000df00ff017b82 */ /* 0x000ff00000000800 */
[----:B------:R-:W0:Y:S08]  /*0010*/  S2UR UR4, SR_CTAID.X ;  /* 0x00000000000479c3 */ /* 0x000e300000002500 */
[----:B------:R-:W0:Y:S02]  /*0020*/  LDC R7, c[0x0][0x380] ;  /* 0x0000e000ff077b82 */ /* 0x000e240000000800 */
[----:B0-----:R-:W-:-:S13]  /*0030*/  ISETP.NE.AND P0, PT, R7, UR4, PT ;  /* 0x0000000407007c0c */ /* 0x001fda000bf05270 */
[----:B------:R-:W-:Y:S05]  /*0040*/  @!P0 EXIT ;  /* 0x000000000000894d */ /* 0x000fea0003800000 */
[----:B------:R-:W0:Y:S01]  /*0050*/  S2R R8, SR_TID.Y ;  /* 0x0000000000087919 */ /* 0x000e220000002200 */
[----:B------:R-:W0:Y:S01]  /*0060*/  LDCU UR9, c[0x0][0x388] ;  /* 0x00007100ff0977ac */ /* 0x000e220008000800 */
[----:B------:R-:W-:Y:S01]  /*0070*/  IMAD.MOV.U32 R6, RZ, RZ, 0x3b9aca00 ;  /* 0x3b9aca00ff067424 */ /* 0x000fe200078e00ff */
[----:B------:R-:W1:Y:S01]  /*0080*/  S2R R0, SR_TID.X ;  /* 0x0000000000007919 */ /* 0x000e620000002100 */
[----:B------:R-:W2:Y:S01]  /*0090*/  LDCU UR10, c[0x0][0x384] ;  /* 0x00007080ff0a77ac */ /* 0x000ea20008000800 */
[----:B------:R-:W3:Y:S01]  /*00a0*/  LDCU.64 UR6, c[0x0][0x358] ;  /* 0x00006b00ff0677ac */ /* 0x000ee20008000a00 */
[C---:B0-----:R-:W-:Y:S02]  /*00b0*/  IMAD R4, R7.reuse, UR9, R8 ;  /* 0x0000000907047c24 */ /* 0x041fe4000f8e0208 */
[----:B-1----:R-:W-:-:S05]  /*00c0*/  IMAD R7, R7, UR9, R0 ;  /* 0x0000000907077c24 */ /* 0x002fca000f8e0200 */
[----:B------:R-:W-:-:S04]  /*00d0*/  VIMNMX R2, PT, PT, R4, R7, !PT ;  /* 0x0000000704027248 */ /* 0x000fc80007fe0100 */
[----:B--2---:R-:W-:-:S13]  /*00e0*/  ISETP.GE.AND P0, PT, R2, UR10, PT ;  /* 0x0000000a02007c0c */ /* 0x004fda000bf06270 */
[----:B------:R-:W0:Y:S01]  /*00f0*/  @!P0 LDC.64 R2, c[0x0][0x390] ;  /* 0x0000e400ff028b82 */ /* 0x000e220000000a00 */
[----:B------:R-:W-:-:S04]  /*0100*/  @!P0 IMAD R5, R4, UR10, R7 ;  /* 0x0000000a04058c24 */ /* 0x000fc8000f8e0207 */
[----:B0-----:R-:W-:-:S05]  /*0110*/  @!P0 IMAD.WIDE R2, R5, 0x4, R2 ;  /* 0x0000000405028825 */ /* 0x001fca00078e0202 */
[----:B---3--:R0:W2:Y:S01]  /*0120*/  @!P0 LDG.E R6, desc[UR6][R2.64] ;  /* 0x0000000602068981 */ /* 0x0080a2000c1e1900 */
[----:B------:R-:W1:Y:S01]  /*0130*/  S2UR UR8, SR_CTAID.Y ;  /* 0x00000000000879c3 */ /* 0x000e620000002600 */
[----:B------:R-:W-:-:S07]  /*0140*/  IMAD.U32 R5, RZ, RZ, UR9 ;  /* 0x00000009ff057e24 */ /* 0x000fce000f8e00ff */
[----:B------:R-:W3:Y:S01]  /*0150*/  S2UR UR5, SR_CgaCtaId ;  /* 0x00000000000579c3 */ /* 0x000ee20000008800 */
[----:B-1----:R-:W-:-:S13]  /*0160*/  ISETP.NE.AND P0, PT, RZ, UR8, PT ;  /* 0x00000008ff007c0c */ /* 0x002fda000bf05270 */
[C---:B------:R-:W-:Y:S02]  /*0170*/  @P0 IMAD R4, R5.reuse, UR4, R8 ;  /* 0x0000000405040c24 */ /* 0x040fe4000f8e0208 */
[--C-:B------:R-:W-:Y:S01]  /*0180*/  @!P0 IMAD R7, R5, UR4, R0.reuse ;  /* 0x0000000405078c24 */ /* 0x100fe2000f8e0200 */
[----:B------:R-:W-:Y:S01]  /*0190*/  UMOV UR4, 0x400 ;  /* 0x0000040000047882 */ /* 0x000fe20000000000 */
[----:B------:R-:W-:Y:S01]  /*01a0*/  IMAD R5, R8, UR9, RZ ;  /* 0x0000000908057c24 */ /* 0x000fe2000f8e02ff */
[----:B---3--:R-:W-:Y:S02]  /*01b0*/  ULEA UR4, UR5, UR4, 0x18 ;  /* 0x0000000405047291 */ /* 0x008fe4000f8ec0ff */
[----:B------:R-:W-:Y:S01]  /*01c0*/  VIMNMX R10, PT, PT, R4, R7, !PT ;  /* 0x00000007040a7248 */ /* 0x000fe20007fe0100 */
[----:B------:R-:W-:-:S03]  /*01d0*/  IMAD.IADD R9, R5, 0x1, R0 ;  /* 0x0000000105097824 */ /* 0x000fc600078e0200 */
[----:B------:R-:W-:Y:S02]  /*01e0*/  ISETP.GE.AND P1, PT, R10, UR10, PT ;  /* 0x0000000a0a007c0c */ /* 0x000fe4000bf26270 */
[----:B0-----:R-:W-:-:S05]  /*01f0*/  LEA R3, R9, UR4, 0x2 ;  /* 0x0000000409037c11 */ /* 0x001fca000f8e10ff */
[----:B--2---:R0:W-:Y:S01]  /*0200*/  STS [R3], R6 ;  /* 0x0000000603007388 */ /* 0x0041e20000000800 */
[----:B------:R-:W-:Y:S06]  /*0210*/  BAR.SYNC.DEFER_BLOCKING 0x0 ;  /* 0x0000000000007b1d */ /* 0x000fec0000010000 */
[----:B------:R-:W-:Y:S05]  /*0220*/  @P1 EXIT ;  /* 0x000000000000194d */ /* 0x000fea0003800000 */
[----:B0-----:R-:W0:Y:S01]  /*0230*/  LDC.64 R2, c[0x0][0x390] ;  /* 0x0000e400ff027b82 */ /* 0x001e220000000a00 */
[----:B------:R-:W-:-:S04]  /*0240*/  IMAD R7, R4, UR10, R7 ;  /* 0x0000000a04077c24 */ /* 0x000fc8000f8e0207 */
[----:B0-----:R-:W-:-:S05]  /*0250*/  IMAD.WIDE R2, R7, 0x4, R2 ;  /* 0x0000000407027825 */ /* 0x001fca00078e0202 */
[----:B------:R-:W2:Y:S01]  /*0260*/  LDG.E R7, desc[UR6][R2.64] ;  /* 0x0000000602077981 */ /* 0x000ea2000c1e1900 */
[----:B------:R-:W-:-:S05]  /*0270*/  MOV R4, UR9 ;  /* 0x0000000900047c02 */ /* 0x000fca0008000f00 */
[----:B------:R-:W-:-:S04]  /*0280*/  IMAD R4, R4, UR9, RZ ;  /* 0x0000000904047c24 */ /* 0x000fc8000f8e02ff */
[----:B------:R-:W-:-:S04]  /*0290*/  IMAD.SHL.U32 R4, R4, 0x4, RZ ;  /* 0x0000000404047824 */ /* 0x000fc800078e00ff */
[----:B------:R-:W-:-:S04]  /*02a0*/  VIADD R6, R4, UR4 ;  /* 0x0000000404067c36 */ /* 0x000fc80008000000 */
[----:B------:R-:W-:-:S05]  /*02b0*/  IMAD R6, R9, 0x4, R6 ;  /* 0x0000000409067824 */ /* 0x000fca00078e0206 */
[----:B--2---:R0:W-:Y:S01]  /*02c0*/  STS [R6], R7 ;  /* 0x0000000706007388 */ /* 0x0041e20000000800 */
[----:B------:R-:W-:Y:S06]  /*02d0*/  BAR.SYNC.DEFER_BLOCKING 0x0 ;  /* 0x0000000000007b1d */ /* 0x000fec0000010000 */
[----:B------:R-:W-:Y:S05]  /*02e0*/  @!P0 BRA `(.L_x_6) ;  /* 0x0000000400c48947 */ /* 0x000fea0003800000 */
[----:B0-----:R-:W-:-:S04]  /*02f0*/  MOV R7, UR9 ;  /* 0x0000000900077c02 */ /* 0x001fc80008000f00 */
[----:B------:R-:W-:-:S13]  /*0300*/  ISETP.GE.AND P0, PT, R7, 0x1, PT ;  /* 0x000000010700780c */ /* 0x000fda0003f06270 */
[----:B------:R-:W-:Y:S05]  /*0310*/  @!P0 BRA `(.L_x_7) ;  /* 0x0000000c00b88947 */ /* 0x000fea0003800000 */
[----:B------:R-:W-:Y:S02]  /*0320*/  IMAD.U32 R7, RZ, RZ, UR9 ;  /* 0x00000009ff077e24 */ /* 0x000fe4000f8e00ff */
[----:B------:R-:W-:-:S03]  /*0330*/  IMAD.MOV.U32 R10, RZ, RZ, RZ ;  /* 0x000000ffff0a7224 */ /* 0x000fc600078e00ff */
[C---:B------:R-:W-:Y:S02]  /*0340*/  ISETP.GE.U32.AND P0, PT, R7.reuse, 0x4, PT ;  /* 0x000000040700780c */ /* 0x040fe40003f06070 */
[----:B------:R-:W-:-:S11]  /*0350*/  LOP3.LUT R7, R7, 0x3, RZ, 0xc0, !PT ;  /* 0x0000000307077812 */ /* 0x000fd600078ec0ff */
[----:B------:R-:W-:Y:S05]  /*0360*/  @!P0 BRA `(.L_x_8) ;  /* 0x00000004004c8947 */ /* 0x000fea0003800000 */
[----:B------:R-:W-:Y:S01]  /*0370*/  USHF.L.U32 UR5, UR9, 0x2, URZ ;  /* 0x0000000209057899 */ /* 0x000fe200080006ff */
[----:B------:R-:W-:Y:S02]  /*0380*/  IMAD.U32 R10, RZ, RZ, UR4 ;  /* 0x00000004ff0a7e24 */ /* 0x000fe4000f8e00ff */
[----:B------:R-:W-:-:S03]  /*0390*/  IMAD.U32 R15, RZ, RZ, UR9 ;  /* 0x00000009ff0f7e24 */ /* 0x000fc6000f8e00ff */
[----:B------:R-:W-:Y:S02]  /*03a0*/  LEA R9, R8, UR5, 0x2 ;  /* 0x0000000508097c11 */ /* 0x000fe4000f8e10ff */
[----:B------:R-:W-:-:S03]  /*03b0*/  LEA R8, R0, UR4, 0x2 ;  /* 0x0000000400087c11 */ /* 0x000fc6000f8e10ff */
[----:B------:R-:W-:Y:S02]  /*03c0*/  IMAD R9, R9, UR9, R10 ;  /* 0x0000000909097c24 */ /* 0x000fe4000f8e020a */
[----:B------:R-:W-:Y:S01]  /*03d0*/  LDS R12, [R8] ;  /* 0x00000000080c7984 */ /* 0x000fe20000000800 */
[----:B------:R-:W-:-:S03]  /*03e0*/  IMAD R14, R15, 0xc, R8 ;  /* 0x0000000c0f0e7824 */ /* 0x000fc600078e0208 */
[----:B------:R-:W0:Y:S04]  /*03f0*/  LDS R11, [R9] ;  /* 0x00000000090b7984 */ /* 0x000e280000000800 */
[----:B------:R-:W1:Y:S01]  /*0400*/  LDS R10, [R6] ;  /* 0x00000000060a7984 */ /* 0x000e620000000800 */
[----:B0-----:R-:W-:-:S04]  /*0410*/  IADD3 R11, PT, PT, R11, R12, RZ ;  /* 0x0000000c0b0b7210 */ /* 0x001fc80007ffe0ff */
[----:B-1----:R-:W-:-:S13]  /*0420*/  ISETP.GT.AND P0, PT, R10, R11, PT ;  /* 0x0000000b0a00720c */ /* 0x002fda0003f04270 */
[----:B------:R-:W-:Y:S01]  /*0430*/  @P0 STS [R6], R11 ;  /* 0x0000000b06000388 */ /* 0x000fe20000000800 */
[----:B------:R-:W-:Y:S06]  /*0440*/  BAR.SYNC.DEFER_BLOCKING 0x0 ;  /* 0x0000000000007b1d */ /* 0x000fec0000010000 */
[----:B------:R-:W-:Y:S04]  /*0450*/  LDS R12, [R9+0x4] ;  /* 0x00000400090c7984 */ /* 0x000fe80000000800 */
[----:B------:R-:W0:Y:S04]  /*0460*/  LDS R13, [R8+UR5] ;  /* 0x00000005080d7984 */ /* 0x000e280008000800 */
[----:B------:R-:W1:Y:S01]  /*0470*/  LDS R10, [R6] ;  /* 0x00000000060a7984 */ /* 0x000e620000000800 */
[----:B0-----:R-:W-:-:S02]  /*0480*/  IMAD.IADD R13, R12, 0x1, R13 ;  /* 0x000000010c0d7824 */ /* 0x001fc400078e020d */
[----:B------:R-:W-:-:S03]  /*0490*/  IMAD R12, R15, 0x8, R8 ;  /* 0x000000080f0c7824 */ /* 0x000fc600078e0208 */
[----:B-1----:R-:W-:-:S13]  /*04a0*/  ISETP.GT.AND P0, PT, R10, R13, PT ;  /* 0x0000000d0a00720c */ /* 0x002fda0003f04270 */
[----:B------:R-:W-:Y:S01]  /*04b0*/  @P0 STS [R6], R13 ;  /* 0x0000000d06000388 */ /* 0x000fe20000000800 */
[----:B------:R-:W-:Y:S06]  /*04c0*/  BAR.SYNC.DEFER_BLOCKING 0x0 ;  /* 0x0000000000007b1d */ /* 0x000fec0000010000 */
[----:B------:R-:W-:Y:S04]  /*04d0*/  LDS R12, [R12] ;  /* 0x000000000c0c7984 */ /* 0x000fe80000000800 */
[----:B------:R-:W0:Y:S04]  /*04e0*/  LDS R11, [R9+0x8] ;  /* 0x00000800090b7984 */ /* 0x000e280000000800 */
[----:B------:R-:W1:Y:S01]  /*04f0*/  LDS R10, [R6] ;  /* 0x00000000060a7984 */ /* 0x000e620000000800 */
[----:B0-----:R-:W-:Y:S01]  /*0500*/  IADD3 R11, PT, PT, R11, R12, RZ ;  /* 0x0000000c0b0b7210 */ /* 0x001fe20007ffe0ff */
[----:B------:R-:W-:-:S03]  /*0510*/  IMAD R12, R15, 0x10, R8 ;  /* 0x000000100f0c7824 */ /* 0x000fc600078e0208 */
[----:B-1----:R-:W-:-:S13]  /*0520*/  ISETP.GT.AND P0, PT, R10, R11, PT ;  /* 0x0000000b0a00720c */ /* 0x002fda0003f04270 */
[----:B------:R-:W-:Y:S01]  /*0530*/  @P0 STS [R6], R11 ;  /* 0x0000000b06000388 */ /* 0x000fe20000000800 */
[----:B------:R-:W-:Y:S06]  /*0540*/  BAR.SYNC.DEFER_BLOCKING 0x0 ;  /* 0x0000000000007b1d */ /* 0x000fec0000010000 */
[----:B------:R-:W-:Y:S04]  /*0550*/  LDS R14, [R14] ;  /* 0x000000000e0e7984 */ /* 0x000fe80000000800 */
[----:B------:R-:W0:Y:S04]  /*0560*/  LDS R13, [R9+0xc] ;  /* 0x00000c00090d7984 */ /* 0x000e280000000800 */
[----:B------:R-:W1:Y:S01]  /*0570*/  LDS R10, [R6] ;  /* 0x00000000060a7984 */ /* 0x000e620000000800 */
[----:B0-----:R-:W-:-:S05]  /*0580*/  IMAD.IADD R13, R13, 0x1, R14 ;  /* 0x000000010d0d7824 */ /* 0x001fca00078e020e */
[----:B-1----:R-:W-:Y:S01]  /*0590*/  ISETP.GT.AND P0, PT, R10, R13, PT ;  /* 0x0000000d0a00720c */ /* 0x002fe20003f04270 */
[----:B------:R-:W-:-:S05]  /*05a0*/  IMAD.U32 R10, RZ, RZ, UR9 ;  /* 0x00000009ff0a7e24 */ /* 0x000fca000f8e00ff */
[----:B------:R-:W-:-:S04]  /*05b0*/  LOP3.LUT R10, R10, 0x7ffffffc, RZ, 0xc0, !PT ;  /* 0x7ffffffc0a0a7812 */ /* 0x000fc800078ec0ff */
[----:B------:R-:W-:-:S03]  /*05c0*/  IADD3 R11, PT, PT, -R10, 0x4, RZ ;  /* 0x000000040a0b7810 */ /* 0x000fc60007ffe1ff */
[----:B------:R0:W-:Y:S01]  /*05d0*/  @P0 STS [R6], R13 ;  /* 0x0000000d06000388 */ /* 0x0001e20000000800 */
[----:B------:R-:W-:Y:S01]  /*05e0*/  BAR.SYNC.DEFER_BLOCKING 0x0 ;  /* 0x0000000000007b1d */ /* 0x000fe20000010000 */
[----:B------:R-:W-:-:S13]  /*05f0*/  ISETP.NE.AND P0, PT, R11, RZ, PT ;  /* 0x000000ff0b00720c */ /* 0x000fda0003f05270 */
[----:B0-----:R-:W-:Y:S05]  /*0600*/  @!P0 BRA `(.L_x_8) ;  /* 0x0000000000a48947 */ /* 0x001fea0003800000 */
[----:B------:R-:W0:Y:S01]  /*0610*/  LDC R16, c[0x0][0x388] ;  /* 0x0000e200ff107b82 */ /* 0x000e220000000800 */
[----:B------:R-:W-:Y:S01]  /*0620*/  IMAD.MOV.U32 R8, RZ, RZ, R11 ;  /* 0x000000ffff087224 */ /* 0x000fe200078e000b */
[----:B------:R-:W-:Y:S01]  /*0630*/  IADD3 R9, PT, PT, R9, 0x18, RZ ;  /* 0x0000001809097810 */ /* 0x000fe20007ffe0ff */
[----:B------:R-:W-:-:S07]  /*0640*/  IMAD.MOV.U32 R11, RZ, RZ, R12 ;  /* 0x000000ffff0b7224 */ /* 0x000fce00078e000c */
.L_x_9:
[----:B------:R-:W-:Y:S01]  /*0650*/  LDS R13, [R9+-0x8] ;  /* 0xfffff800090d7984 */ /* 0x000fe20000000800 */
[----:B0-----:R-:W-:Y:S01]  /*0660*/  R2UR UR9, R16 ;  /* 0x00000000100972ca */ /* 0x001fe200000e0000 */
[----:B------:R-:W-:Y:S02]  /*0670*/  VIADD R8, R8, 0x4 ;  /* 0x0000000408087836 */ /* 0x000fe40000000000 */
[----:B------:R-:W0:Y:S04]  /*0680*/  LDS R14, [R11] ;  /* 0x000000000b0e7984 */ /* 0x000e280000000800 */
[----:B------:R-:W1:Y:S06]  /*0690*/  LDS R12, [R6] ;  /* 0x00000000060c7984 */ /* 0x000e6c0000000800 */
[----:B------:R-:W-:-:S04]  /*06a0*/  IMAD.U32 R18, RZ, RZ, UR9 ;  /* 0x00000009ff127e24 */ /* 0x000fc8000f8e00ff */
[----:B------:R-:W-:Y:S02]  /*06b0*/  IMAD R15, R18, 0x8, R11 ;  /* 0x00000008120f7824 */ /* 0x000fe400078e020b */
[----:B0-----:R-:W-:-:S05]  /*06c0*/  IMAD.IADD R17, R13, 0x1, R14 ;  /* 0x000000010d117824 */ /* 0x001fca00078e020e */
[----:B-1----:R-:W-:-:S13]  /*06d0*/  ISETP.GT.AND P0, PT, R12, R17, PT ;  /* 0x000000110c00720c */ /* 0x002fda0003f04270 */
[----:B------:R-:W-:Y:S01]  /*06e0*/  @P0 STS [R6], R17 ;  /* 0x0000001106000388 */ /* 0x000fe20000000800 */
[----:B------:R-:W-:Y:S06]  /*06f0*/  BAR.SYNC.DEFER_BLOCKING 0x0 ;  /* 0x0000000000007b1d */ /* 0x000fec0000010000 */
[----:B------:R-:W-:Y:S04]  /*0700*/  LDS R13, [R9+-0x4] ;  /* 0xfffffc00090d7984 */ /* 0x000fe80000000800 */
[----:B------:R-:W0:Y:S04]  /*0710*/  LDS R14, [R11+UR5] ;  /* 0x000000050b0e7984 */ /* 0x000e280008000800 */
[----:B------:R-:W1:Y:S01]  /*0720*/  LDS R12, [R6] ;  /* 0x00000000060c7984 */ /* 0x000e620000000800 */
[----:B0-----:R-:W-:-:S04]  /*0730*/  IADD3 R19, PT, PT, R13, R14, RZ ;  /* 0x0000000e0d137210 */ /* 0x001fc80007ffe0ff */
[----:B-1----:R-:W-:-:S13]  /*0740*/  ISETP.GT.AND P0, PT, R12, R19, PT ;  /* 0x000000130c00720c */ /* 0x002fda0003f04270 */
[----:B------:R-:W-:Y:S01]  /*0750*/  @P0 STS [R6], R19 ;  /* 0x0000001306000388 */ /* 0x000fe20000000800 */
[----:B------:R-:W-:Y:S06]  /*0760*/  BAR.SYNC.DEFER_BLOCKING 0x0 ;  /* 0x0000000000007b1d */ /* 0x000fec0000010000 */
[----:B------:R-:W-:Y:S04]  /*0770*/  LDS R14, [R15] ;  /* 0x000000000f0e7984 */ /* 0x000fe80000000800 */
[----:B------:R-:W0:Y:S04]  /*0780*/  LDS R13, [R9] ;  /* 0x00000000090d7984 */ /* 0x000e280000000800 */
[----:B------:R-:W1:Y:S01]  /*0790*/  LDS R12, [R6] ;  /* 0x00000000060c7984 */ /* 0x000e620000000800 */
[----:B0-----:R-:W-:-:S02]  /*07a0*/  IMAD.IADD R17, R13, 0x1, R14 ;  /* 0x000000010d117824 */ /* 0x001fc400078e020e */
[C-C-:B------:R-:W-:Y:S02]  /*07b0*/  IMAD R14, R18.reuse, 0xc, R11.reuse ;  /* 0x0000000c120e7824 */ /* 0x140fe400078e020b */
[----:B------:R-:W-:Y:S01]  /*07c0*/  IMAD R11, R18, 0x10, R11 ;  /* 0x00000010120b7824 */ /* 0x000fe200078e020b */
[----:B-1----:R-:W-:-:S13]  /*07d0*/  ISETP.GT.AND P0, PT, R12, R17, PT ;  /* 0x000000110c00720c */ /* 0x002fda0003f04270 */
[----:B------:R-:W-:Y:S01]  /*07e0*/  @P0 STS [R6], R17 ;  /* 0x0000001106000388 */ /* 0x000fe20000000800 */
[----:B------:R-:W-:Y:S06]  /*07f0*/  BAR.SYNC.DEFER_BLOCKING 0x0 ;  /* 0x0000000000007b1d */ /* 0x000fec0000010000 */
[----:B------:R-:W-:Y:S04]  /*0800*/  LDS R14, [R14] ;  /* 0x000000000e0e7984 */ /* 0x000fe80000000800 */
[----:B------:R0:W1:Y:S04]  /*0810*/  LDS R13, [R9+0x4] ;  /* 0x00000400090d7984 */ /* 0x0000680000000800 */
[----:B------:R-:W2:Y:S01]  /*0820*/  LDS R12, [R6] ;  /* 0x00000000060c7984 */ /* 0x000ea20000000800 */
[----:B0-----:R-:W-:Y:S01]  /*0830*/  VIADD R9, R9, 0x10 ;  /* 0x0000001009097836 */ /* 0x001fe20000000000 */
[----:B-1----:R-:W-:-:S04]  /*0840*/  IADD3 R13, PT, PT, R13, R14, RZ ;  /* 0x0000000e0d0d7210 */ /* 0x002fc80007ffe0ff */
[----:B--2---:R-:W-:-:S13]  /*0850*/  ISETP.GT.AND P0, PT, R12, R13, PT ;  /* 0x0000000d0c00720c */ /* 0x004fda0003f04270 */
[----:B------:R1:W-:Y:S01]  /*0860*/  @P0 STS [R6], R13 ;  /* 0x0000000d06000388 */ /* 0x0003e20000000800 */
[----:B------:R-:W-:Y:S01]  /*0870*/  BAR.SYNC.DEFER_BLOCKING 0x0 ;  /* 0x0000000000007b1d */ /* 0x000fe20000010000 */
[----:B------:R-:W-:-:S13]  /*0880*/  ISETP.NE.AND P0, PT, R8, RZ, PT ;  /* 0x000000ff0800720c */ /* 0x000fda0003f05270 */
[----:B-1----:R-:W-:Y:S05]  /*0890*/  @P0 BRA `(.L_x_9) ;  /* 0xfffffffc006c0947 */ /* 0x002fea000383ffff */
.L_x_8:
[----:B------:R-:W-:-:S13]  /*08a0*/  ISETP.NE.AND P0, PT, R7, RZ, PT ;  /* 0x000000ff0700720c */ /* 0x000fda0003f05270 */
[----:B------:R-:W-:Y:S05]  /*08b0*/  @!P0 BRA `(.L_x_7) ;  /* 0x0000000800508947 */ /* 0x000fea0003800000 */
[----:B------:R-:W0:Y:S01]  /*08c0*/  LDC R11, c[0x0][0x388] ;  /* 0x0000e200ff0b7b82 */ /* 0x000e220000000800 */
[----:B------:R-:W-:Y:S01]  /*08d0*/  IADD3 R5, PT, PT, R5, R10, RZ ;  /* 0x0000000a05057210 */ /* 0x000fe20007ffe0ff */
[----:B------:R-:W-:Y:S02]  /*08e0*/  IMAD R0, R10, UR9, R0 ;  /* 0x000000090a007c24 */ /* 0x000fe4000f8e0200 */
[----:B------:R-:W-:Y:S02]  /*08f0*/  IMAD.MOV R7, RZ, RZ, -R7 ;  /* 0x000000ffff077224 */ /* 0x000fe400078e0a07 */
[----:B------:R-:W-:Y:S01]  /*0900*/  IMAD R5, R5, 0x4, R4 ;  /* 0x0000000405057824 */ /* 0x000fe200078e0204 */
[----:B------:R-:W-:-:S03]  /*0910*/  LEA R0, R0, UR4, 0x2 ;  /* 0x0000000400007c11 */ /* 0x000fc6000f8e10ff */
[----:B------:R-:W-:-:S07]  /*0920*/  VIADD R5, R5, UR4 ;  /* 0x0000000405057c36 */ /* 0x000fce0008000000 */
.L_x_10:
[----:B------:R1:W-:Y:S01]  /*0930*/  LDS R8, [R5] ;  /* 0x0000000005087984 */ /* 0x0003e20000000800 */
[----:B------:R-:W-:-:S03]  /*0940*/  VIADD R7, R7, 0x1 ;  /* 0x0000000107077836 */ /* 0x000fc60000000000 */
[----:B------:R0:W2:Y:S04]  /*0950*/  LDS R9, [R0] ;  /* 0x0000000000097984 */ /* 0x0000a80000000800 */
[----:B------:R-:W3:Y:S01]  /*0960*/  LDS R4, [R6] ;  /* 0x0000000006047984 */ /* 0x000ee20000000800 */
[----:B-1----:R-:W-:Y:S02]  /*0970*/  VIADD R5, R5, 0x4 ;  /* 0x0000000405057836 */ /* 0x002fe40000000000 */
[----:B0-----:R-:W-:Y:S01]  /*0980*/  IMAD R0, R11, 0x4, R0 ;  /* 0x000000040b007824 */ /* 0x001fe200078e0200 */
[----:B--2---:R-:W-:-:S04]  /*0990*/  IADD3 R9, PT, PT, R8, R9, RZ ;  /* 0x0000000908097210 */ /* 0x004fc80007ffe0ff */
[----:B---3--:R-:W-:-:S13]  /*09a0*/  ISETP.GT.AND P0, PT, R4, R9, PT ;  /* 0x000000090400720c */ /* 0x008fda0003f04270 */
[----:B------:R1:W-:Y:S01]  /*09b0*/  @P0 STS [R6], R9 ;  /* 0x0000000906000388 */ /* 0x0003e20000000800 */
[----:B------:R-:W-:Y:S01]  /*09c0*/  BAR.SYNC.DEFER_BLOCKING 0x0 ;  /* 0x0000000000007b1d */ /* 0x000fe20000010000 */
[----:B------:R-:W-:-:S13]  /*09d0*/  ISETP.NE.AND P0, PT, R7, RZ, PT ;  /* 0x000000ff0700720c */ /* 0x000fda0003f05270 */
[----:B-1----:R-:W-:Y:S05]  /*09e0*/  @P0 BRA `(.L_x_10) ;  /* 0xfffffffc00d00947 */ /* 0x002fea000383ffff */
[----:B------:R-:W-:Y:S05]  /*09f0*/  BRA `(.L_x_7) ;  /* 0x0000000800007947 */ /* 0x000fea0003800000 */
.L_x_6:
        /* <DEDUP_REMOVED lines=8> */
[----:B------:R-:W-:Y:S01]  /*0a80*/  LEA R9, R0, UR4, 0x2 ;  /* 0x0000000400097c11 */ /* 0x000fe2000f8e10ff */
[----:B------:R-:W-:Y:S01]  /*0a90*/  LDS R10, [R6] ;  /* 0x00000000060a7984 */ /* 0x000fe20000000800 */
[----:B------:R-:W-:-:S03]  /*0aa0*/  LEA R8, R5, UR4, 0x2 ;  /* 0x0000000405087c11 */ /* 0x000fc6000f8e10ff */
[----:B------:R-:W-:Y:S02]  /*0ab0*/  IMAD.IADD R13, R4, 0x1, R9 ;  /* 0x00000001040d7824 */ /* 0x000fe400078e0209 */
[----:B------:R-:W-:Y:S04]  /*0ac0*/  LDS R11, [R8] ;  /* 0x00000000080b7984 */ /* 0x000fe80000000800 */
[----:B------:R-:W0:Y:S02]  /*0ad0*/  LDS R12, [R13] ;  /* 0x000000000d0c7984 */ /* 0x000e240000000800 */
[----:B0-----:R-:W-:Y:S01]  /*0ae0*/  IADD3 R11, PT, PT, R11, R12, RZ ;  /* 0x0000000c0b0b7210 */ /* 0x001fe20007ffe0ff */
[----:B------:R-:W-:-:S03]  /*0af0*/  IMAD.U32 R12, RZ, RZ, UR9 ;  /* 0x00000009ff0c7e24 */ /* 0x000fc6000f8e00ff */
[----:B------:R-:W-:Y:S02]  /*0b00*/  ISETP.GT.AND P0, PT, R10, R11, PT ;  /* 0x0000000b0a00720c */ /* 0x000fe40003f04270 */
[C---:B------:R-:W-:Y:S02]  /*0b10*/  LEA R10, R12.reuse, 0x4, 0x2 ;  /* 0x000000040c0a7811 */ /* 0x040fe400078e10ff */
[----:B------:R-:W-:-:S03]  /*0b20*/  LEA R16, R12, 0xc, 0x2 ;  /* 0x0000000c0c107811 */ /* 0x000fc600078e10ff */
[--C-:B------:R-:W-:Y:S02]  /*0b30*/  IMAD R15, R10, UR9, R9.reuse ;  /* 0x000000090a0f7c24 */ /* 0x100fe4000f8e0209 */
[----:B------:R-:W-:-:S04]  /*0b40*/  IMAD R19, R16, UR9, R9 ;  /* 0x0000000910137c24 */ /* 0x000fc8000f8e0209 */
[----:B------:R-:W-:Y:S01]  /*0b50*/  @P0 STS [R6], R11 ;  /* 0x0000000b06000388 */ /* 0x000fe20000000800 */
[----:B------:R-:W-:Y:S06]  /*0b60*/  BAR.SYNC.DEFER_BLOCKING 0x0 ;  /* 0x0000000000007b1d */ /* 0x000fec0000010000 */
[----:B------:R-:W-:Y:S04]  /*0b70*/  LDS R15, [R15] ;  /* 0x000000000f0f7984 */ /* 0x000fe80000000800 */
[----:B------:R-:W0:Y:S04]  /*0b80*/  LDS R14, [R8+0x4] ;  /* 0x00000400080e7984 */ /* 0x000e280000000800 */
[----:B------:R-:W1:Y:S01]  /*0b90*/  LDS R13, [R6] ;  /* 0x00000000060d7984 */ /* 0x000e620000000800 */
[----:B0-----:R-:W-:Y:S01]  /*0ba0*/  IMAD.IADD R17, R14, 0x1, R15 ;  /* 0x000000010e117824 */ /* 0x001fe200078e020f */
[----:B------:R-:W-:-:S04]  /*0bb0*/  LEA R14, R12, 0x8, 0x2 ;  /* 0x000000080c0e7811 */ /* 0x000fc800078e10ff */
[----:B-1----:R-:W-:Y:S01]  /*0bc0*/  ISETP.GT.AND P0, PT, R13, R17, PT ;  /* 0x000000110d00720c */ /* 0x002fe20003f04270 */
[--C-:B------:R-:W-:Y:S02]  /*0bd0*/  IMAD R18, R14, UR9, R9.reuse ;  /* 0x000000090e127c24 */ /* 0x100fe4000f8e0209 */
[----:B------:R-:W-:-:S10]  /*0be0*/  IMAD R9, R12, 0x10, R9 ;  /* 0x000000100c097824 */ /* 0x000fd400078e0209 */
[----:B------:R-:W-:Y:S01]  /*0bf0*/  @P0 STS [R6], R17 ;  /* 0x0000001106000388 */ /* 0x000fe20000000800 */
[----:B------:R-:W-:Y:S06]  /*0c00*/  BAR.SYNC.DEFER_BLOCKING 0x0 ;  /* 0x0000000000007b1d */ /* 0x000fec0000010000 */
[----:B------:R-:W-:Y:S04]  /*0c10*/  LDS R18, [R18] ;  /* 0x0000000012127984 */ /* 0x000fe80000000800 */
[----:B------:R-:W0:Y:S04]  /*0c20*/  LDS R13, [R8+0x8] ;  /* 0x00000800080d7984 */ /* 0x000e280000000800 */
[----:B------:R-:W1:Y:S01]  /*0c30*/  LDS R11, [R6] ;  /* 0x00000000060b7984 */ /* 0x000e620000000800 */
[----:B0-----:R-:W-:-:S05]  /*0c40*/  IMAD.IADD R13, R13, 0x1, R18 ;  /* 0x000000010d0d7824 */ /* 0x001fca00078e0212 */
[----:B-1----:R-:W-:-:S13]  /*0c50*/  ISETP.GT.AND P0, PT, R11, R13, PT ;  /* 0x0000000d0b00720c */ /* 0x002fda0003f04270 */
[----:B------:R-:W-:Y:S01]  /*0c60*/  @P0 STS [R6], R13 ;  /* 0x0000000d06000388 */ /* 0x000fe20000000800 */
[----:B------:R-:W-:Y:S06]  /*0c70*/  BAR.SYNC.DEFER_BLOCKING 0x0 ;  /* 0x0000000000007b1d */ /* 0x000fec0000010000 */
[----:B------:R-:W-:Y:S04]  /*0c80*/  LDS R20, [R19] ;  /* 0x0000000013147984 */ /* 0x000fe80000000800 */
[----:B------:R-:W0:Y:S04]  /*0c90*/  LDS R15, [R8+0xc] ;  /* 0x00000c00080f7984 */ /* 0x000e280000000800 */
[----:B------:R-:W1:Y:S01]  /*0ca0*/  LDS R11, [R6] ;  /* 0x00000000060b7984 */ /* 0x000e620000000800 */
[----:B0-----:R-:W-:-:S04]  /*0cb0*/  IADD3 R15, PT, PT, R15, R20, RZ ;  /* 0x000000140f0f7210 */ /* 0x001fc80007ffe0ff */
        /* <DEDUP_REMOVED lines=9> */
[----:B------:R-:W-:Y:S01]  /*0d50*/  IADD3 R8, PT, PT, R8, 0x18, RZ ;  /* 0x0000001808087810 */ /* 0x000fe20007ffe0ff */
[----:B------:R-:W-:-:S07]  /*0d60*/  IMAD.MOV.U32 R12, RZ, RZ, R13 ;  /* 0x000000ffff0c7224 */ /* 0x000fce00078e000d */
.L_x_12:
[--C-:B------:R-:W-:Y:S01]  /*0d70*/  IMAD.IADD R19, R4, 0x1, R9.reuse ;  /* 0x0000000104137824 */ /* 0x100fe200078e0209 */
[----:B------:R-:W-:Y:S01]  /*0d80*/  LDS R15, [R8+-0x8] ;  /* 0xfffff800080f7984 */ /* 0x000fe20000000800 */
[----:B0-----:R-:W-:Y:S01]  /*0d90*/  R2UR UR9, R20 ;  /* 0x00000000140972ca */ /* 0x001fe200000e0000 */
[----:B------:R-:W-:Y:S02]  /*0da0*/  VIADD R12, R12, 0x4 ;  /* 0x000000040c0c7836 */ /* 0x000fe40000000000 */
[----:B------:R0:W1:Y:S04]  /*0db0*/  LDS R18, [R19] ;  /* 0x0000000013127984 */ /* 0x0000680000000800 */
[----:B------:R-:W2:Y:S06]  /*0dc0*/  LDS R13, [R6] ;  /* 0x00000000060d7984 */ /* 0x000eac0000000800 */
[----:B------:R-:W-:-:S02]  /*0dd0*/  IMAD R17, R10, UR9, R9 ;  /* 0x000000090a117c24 */ /* 0x000fc4000f8e0209 */
[----:B0-----:R-:W-:Y:S01]  /*0de0*/  IMAD R19, R14, UR9, R9 ;  /* 0x000000090e137c24 */ /* 0x001fe2000f8e0209 */
[----:B-1----:R-:W-:-:S04]  /*0df0*/  IADD3 R21, PT, PT, R15, R18, RZ ;  /* 0x000000120f157210 */ /* 0x002fc80007ffe0ff */
[----:B--2---:R-:W-:-:S13]  /*0e00*/  ISETP.GT.AND P0, PT, R13, R21, PT ;  /* 0x000000150d00720c */ /* 0x004fda0003f04270 */
[----:B------:R-:W-:Y:S01]  /*0e10*/  @P0 STS [R6], R21 ;  /* 0x0000001506000388 */ /* 0x000fe20000000800 */
[----:B------:R-:W-:Y:S06]  /*0e20*/  BAR.SYNC.DEFER_BLOCKING 0x0 ;  /* 0x0000000000007b1d */ /* 0x000fec0000010000 */
[----:B------:R0:W-:Y:S04]  /*0e30*/  LDS R18, [R17] ;  /* 0x0000000011127984 */ /* 0x0001e80000000800 */
[----:B------:R-:W1:Y:S04]  /*0e40*/  LDS R15, [R8+-0x4] ;  /* 0xfffffc00080f7984 */ /* 0x000e680000000800 */
[----:B------:R-:W2:Y:S01]  /*0e50*/  LDS R13, [R6] ;  /* 0x00000000060d7984 */ /* 0x000ea20000000800 */
[----:B0-----:R-:W-:-:S02]  /*0e60*/  IMAD R17, R16, UR9, R9 ;  /* 0x0000000910117c24 */ /* 0x001fc4000f8e0209 */
[----:B-1----:R-:W-:-:S05]  /*0e70*/  IMAD.IADD R22, R15, 0x1, R18 ;  /* 0x000000010f167824 */ /* 0x002fca00078e0212 */
[----:B--2---:R-:W-:-:S13]  /*0e80*/  ISETP.GT.AND P0, PT, R13, R22, PT ;  /* 0x000000160d00720c */ /* 0x004fda0003f04270 */
[----:B------:R-:W-:Y:S01]  /*0e90*/  @P0 STS [R6], R22 ;  /* 0x0000001606000388 */ /* 0x000fe20000000800 */
[----:B------:R-:W-:Y:S06]  /*0ea0*/  BAR.SYNC.DEFER_BLOCKING 0x0 ;  /* 0x0000000000007b1d */ /* 0x000fec0000010000 */
[----:B------:R-:W-:Y:S04]  /*0eb0*/  LDS R18, [R19] ;  /* 0x0000000013127984 */ /* 0x000fe80000000800 */
[----:B------:R-:W0:Y:S04]  /*0ec0*/  LDS R15, [R8] ;  /* 0x00000000080f7984 */ /* 0x000e280000000800 */
[----:B------:R-:W1:Y:S01]  /*0ed0*/  LDS R13, [R6] ;  /* 0x00000000060d7984 */ /* 0x000e620000000800 */
[----:B0-----:R-:W-:-:S05]  /*0ee0*/  IMAD.IADD R21, R15, 0x1, R18 ;  /* 0x000000010f157824 */ /* 0x001fca00078e0212 */
[----:B-1----:R-:W-:-:S13]  /*0ef0*/  ISETP.GT.AND P0, PT, R13, R21, PT ;  /* 0x000000150d00720c */ /* 0x002fda0003f04270 */
[----:B------:R-:W-:Y:S01]  /*0f00*/  @P0 STS [R6], R21 ;  /* 0x0000001506000388 */ /* 0x000fe20000000800 */
[----:B------:R-:W-:Y:S06]  /*0f10*/  BAR.SYNC.DEFER_BLOCKING 0x0 ;  /* 0x0000000000007b1d */ /* 0x000fec0000010000 */
[----:B------:R-:W-:Y:S04]  /*0f20*/  LDS R18, [R17] ;  /* 0x0000000011127984 */ /* 0x000fe80000000800 */
[----:B------:R0:W1:Y:S04]  /*0f30*/  LDS R15, [R8+0x4] ;  /* 0x00000400080f7984 */ /* 0x0000680000000800 */
[----:B------:R-:W2:Y:S01]  /*0f40*/  LDS R13, [R6] ;  /* 0x00000000060d7984 */ /* 0x000ea20000000800 */
[----:B0-----:R-:W-:Y:S01]  /*0f50*/  VIADD R8, R8, 0x10 ;  /* 0x0000001008087836 */ /* 0x001fe20000000000 */
[----:B-1----:R-:W-:Y:S01]  /*0f60*/  IADD3 R15, PT, PT, R15, R18, RZ ;  /* 0x000000120f0f7210 */ /* 0x002fe20007ffe0ff */
[----:B------:R-:W-:-:S03]  /*0f70*/  IMAD.U32 R18, RZ, RZ, UR9 ;  /* 0x00000009ff127e24 */ /* 0x000fc6000f8e00ff */
[----:B--2---:R-:W-:Y:S02]  /*0f80*/  ISETP.GT.AND P0, PT, R13, R15, PT ;  /* 0x0000000f0d00720c */ /* 0x004fe40003f04270 */
[----:B------:R-:W-:-:S11]  /*0f90*/  LEA R9, R18, R9, 0x4 ;  /* 0x0000000912097211 */ /* 0x000fd600078e20ff */
[----:B------:R1:W-:Y:S01]  /*0fa0*/  @P0 STS [R6], R15 ;  /* 0x0000000f06000388 */ /* 0x0003e20000000800 */
[----:B------:R-:W-:Y:S01]  /*0fb0*/  BAR.SYNC.DEFER_BLOCKING 0x0 ;  /* 0x0000000000007b1d */ /* 0x000fe20000010000 */
[----:B------:R-:W-:-:S13]  /*0fc0*/  ISETP.NE.AND P0, PT, R12, RZ, PT ;  /* 0x000000ff0c00720c */ /* 0x000fda0003f05270 */
[----:B-1----:R-:W-:Y:S05]  /*0fd0*/  @P0 BRA `(.L_x_12) ;  /* 0xfffffffc00640947 */ /* 0x002fea000383ffff */
.L_x_11:
[----:B------:R-:W-:-:S13]  /*0fe0*/  ISETP.NE.AND P0, PT, R7, RZ, PT ;  /* 0x000000ff0700720c */ /* 0x000fda0003f05270 */
[----:B------:R-:W-:Y:S05]  /*0ff0*/  @!P0 BRA `(.L_x_7) ;  /* 0x0000000000808947 */ /* 0x000fea0003800000 */
[----:B------:R-:W-:Y:S01]  /*1000*/  IMAD R9, R11, UR9, R0 ;  /* 0x000000090b097c24 */ /* 0x000fe2000f8e0200 */
[----:B------:R-:W-:Y:S01]  /*1010*/  IADD3 R7, PT, PT, -R7, 0x1, RZ ;  /* 0x0000000107077810 */ /* 0x000fe20007ffe1ff */
[----:B------:R-:W-:Y:S01]  /*1020*/  IMAD.IADD R5, R5, 0x1, R11 ;  /* 0x0000000105057824 */ /* 0x000fe200078e020b */
[----:B------:R-:W-:Y:S01]  /*1030*/  LDS R0, [R6] ;  /* 0x0000000006007984 */ /* 0x000fe20000000800 */
[----:B------:R-:W-:Y:S01]  /*1040*/  IMAD.U32 R11, RZ, RZ, UR9 ;  /* 0x00000009ff0b7e24 */ /* 0x000fe2000f8e00ff */
[----:B------:R-:W-:Y:S02]  /*1050*/  LEA R9, R9, R4, 0x2 ;  /* 0x0000000409097211 */ /* 0x000fe400078e10ff */
[----:B------:R-:W-:-:S03]  /*1060*/  LEA R8, R5, UR4, 0x2 ;  /* 0x0000000405087c11 */ /* 0x000fc6000f8e10ff */
[----:B------:R-:W-:Y:S04]  /*1070*/  LDS R5, [R9+UR4] ;  /* 0x0000000409057984 */ /* 0x000fe80008000800 */
[----:B------:R-:W0:Y:S02]  /*1080*/  LDS R4, [R8] ;  /* 0x0000000008047984 */ /* 0x000e240000000800 */
[----:B0-----:R-:W-:-:S05]  /*1090*/  IMAD.IADD R5, R4, 0x1, R5 ;  /* 0x0000000104057824 */ /* 0x001fca00078e0205 */
[----:B------:R-:W-:Y:S02]  /*10a0*/  ISETP.GT.AND P0, PT, R0, R5, PT ;  /* 0x000000050000720c */ /* 0x000fe40003f04270 */
[----:B------:R-:W-:-:S05]  /*10b0*/  IADD3 R0, PT, PT, R9, UR4, RZ ;  /* 0x0000000409007c10 */ /* 0x000fca000fffe0ff */
[----:B------:R-:W-:-:S06]  /*10c0*/  IMAD R0, R11, 0x4, R0 ;  /* 0x000000040b007824 */ /* 0x000fcc00078e0200 */
[----:B------:R0:W-:Y:S01]  /*10d0*/  @P0 STS [R6], R5 ;  /* 0x0000000506000388 */ /* 0x0001e20000000800 */
[----:B------:R-:W-:Y:S01]  /*10e0*/  BAR.SYNC.DEFER_BLOCKING 0x0 ;  /* 0x0000000000007b1d */ /* 0x000fe20000010000 */
[----:B------:R-:W-:-:S13]  /*10f0*/  ISETP.NE.AND P0, PT, R7, RZ, PT ;  /* 0x000000ff0700720c */ /* 0x000fda0003f05270 */
[----:B0-----:R-:W-:Y:S05]  /*1100*/  @!P0 BRA `(.L_x_7) ;  /* 0x00000000003c8947 */ /* 0x001fea0003800000 */
[----:B------:R-:W0:Y:S01]  /*1110*/  LDC R11, c[0x0][0x388] ;  /* 0x0000e200ff0b7b82 */ /* 0x000e220000000800 */
[----:B------:R-:W-:Y:S01]  /*1120*/  VIADD R9, R8, 0x4 ;  /* 0x0000000408097836 */ /* 0x000fe20000000000 */
[----:B------:R-:W-:-:S07]  /*1130*/  MOV R8, R0 ;  /* 0x0000000000087202 */ /* 0x000fce0000000f00 */
.L_x_13:
[----:B------:R1:W-:Y:S01]  /*1140*/  LDS R4, [R9] ;  /* 0x0000000009047984 */ /* 0x0003e20000000800 */
[----:B------:R-:W-:-:S03]  /*1150*/  VIADD R7, R7, 0x1 ;  /* 0x0000000107077836 */ /* 0x000fc60000000000 */
[----:B------:R0:W2:Y:S04]  /*1160*/  LDS R5, [R8] ;  /* 0x0000000008057984 */ /* 0x0000a80000000800 */
[----:B------:R-:W3:Y:S01]  /*1170*/  LDS R0, [R6] ;  /* 0x0000000006007984 */ /* 0x000ee20000000800 */
[----:B-1----:R-:W-:Y:S01]  /*1180*/  IADD3 R9, PT, PT, R9, 0x4, RZ ;  /* 0x0000000409097810 */ /* 0x002fe20007ffe0ff */
[----:B0-----:R-:W-:Y:S02]  /*1190*/  IMAD R8, R11, 0x4, R8 ;  /* 0x000000040b087824 */ /* 0x001fe400078e0208 */
[----:B--2---:R-:W-:-:S05]  /*11a0*/  IMAD.IADD R5, R4, 0x1, R5 ;  /* 0x0000000104057824 */ /* 0x004fca00078e0205 */
[----:B---3--:R-:W-:-:S13]  /*11b0*/  ISETP.GT.AND P0, PT, R0, R5, PT ;  /* 0x000000050000720c */ /* 0x008fda0003f04270 */
[----:B------:R1:W-:Y:S01]  /*11c0*/  @P0 STS [R6], R5 ;  /* 0x0000000506000388 */ /* 0x0003e20000000800 */
[----:B------:R-:W-:Y:S01]  /*11d0*/  BAR.SYNC.DEFER_BLOCKING 0x0 ;  /* 0x0000000000007b1d */ /* 0x000fe20000010000 */
[----:B------:R-:W-:-:S13]  /*11e0*/  ISETP.NE.AND P0, PT, R7, RZ, PT ;  /* 0x000000ff0700720c */ /* 0x000fda0003f05270 */
[----:B-1----:R-:W-:Y:S05]  /*11f0*/  @P0 BRA `(.L_x_13) ;  /* 0xfffffffc00d00947 */ /* 0x002fea000383ffff */
.L_x_7:
[----:B------:R-:W0:Y:S04]  /*1200*/  LDS R5, [R6] ;  /* 0x0000000006057984 */ /* 0x000e280000000800 */
[----:B0-----:R-:W-:Y:S01]  /*1210*/  STG.E desc[UR6][R2.64], R5 ;  /* 0x0000000502007986 */ /* 0x001fe2000c101906 */
[----:B------:R-:W-:Y:S05]  /*1220*/  EXIT ;  /* 0x000000000000794d */ /* 0x000fea0003800000 */
.L_x_14:
        /* <DEDUP_REMOVED lines=13> */
.L_x_21:


//--------------------- .text._Z9phase_oneiiiPi   --------------------------
	.section	.text._Z9phase_oneiiiPi,"ax",@progbits
	.align	128
        .global         _Z9phase_oneiiiPi
        .type           _Z9phase_oneiiiPi,@function
        .size           _Z9phase_oneiiiPi,(.L_x_22 - _Z9phase_oneiiiPi)
        .other          _Z9phase_oneiiiPi,@"STO_CUDA_ENTRY STV_DEFAULT"
_Z9phase_oneiiiPi:
.text._Z9phase_oneiiiPi:
[----:B------:R-:W-:Y:S01]  /*0000*/  LDC R1, c[0x0][0x37c] ;  /* 0x0000df00ff017b82 */ /* 0x000fe20000000800 */
[----:B------:R-:W0:Y:S01]  /*0010*/  S2R R6, SR_TID.Y ;  /* 0x0000000000067919 */ /* 0x000e220000002200 */
[----:B------:R-:W1:Y:S06]  /*0020*/  LDCU UR4, c[0x0][0x388] ;  /* 0x00007100ff0477ac */ /* 0x000e6c0008000800 */
[----:B------:R-:W2:Y:S01]  /*0030*/  LDC.64 R2, c[0x0][0x390] ;  /* 0x0000e400ff027b82 */ /* 0x000ea20000000a00 */
[----:B------:R-:W-:Y:S01]  /*0040*/  IMAD.MOV.U32 R9, RZ, RZ, 0x3b9aca00 ;  /* 0x3b9aca00ff097424 */ /* 0x000fe200078e00ff */
[----:B------:R-:W3:Y:S01]  /*0050*/  S2R R0, SR_TID.X ;  /* 0x0000000000007919 */ /* 0x000ee20000002100 */
[----:B------:R-:W0:Y:S01]  /*0060*/  LDCU.64 UR8, c[0x0][0x380] ;  /* 0x00007000ff0877ac */ /* 0x000e220008000a00 */
[----:B------:R-:W4:Y:S01]  /*0070*/  LDCU.64 UR6, c[0x0][0x358] ;  /* 0x00006b00ff0677ac */ /* 0x000f220008000a00 */
[----:B-1----:R-:W-:-:S04]  /*0080*/  IMAD.U32 R5, RZ, RZ, UR4 ;  /* 0x00000004ff057e24 */ /* 0x002fc8000f8e00ff */
[C---:B0-----:R-:W-:Y:S02]  /*0090*/  IMAD R4, R5.reuse, UR8, R6 ;  /* 0x0000000805047c24 */ /* 0x041fe4000f8e0206 */
[----:B---3--:R-:W-:-:S05]  /*00a0*/  IMAD R7, R5, UR8, R0 ;  /* 0x0000000805077c24 */ /* 0x008fca000f8e0200 */
[C---:B------:R-:W-:Y:S01]  /*00b0*/  VIMNMX R8, PT, PT, R4.reuse, R7, !PT ;  /* 0x0000000704087248 */ /* 0x040fe20007fe0100 */
[----:B------:R-:W-:-:S03]  /*00c0*/  IMAD R7, R4, UR9, R7 ;  /* 0x0000000904077c24 */ /* 0x000fc6000f8e0207 */
[----:B------:R-:W-:Y:S01]  /*00d0*/  ISETP.GE.AND P0, PT, R8, UR9, PT ;  /* 0x0000000908007c0c */ /* 0x000fe2000bf06270 */
[----:B--2---:R-:W-:-:S12]  /*00e0*/  IMAD.WIDE R2, R7, 0x4, R2 ;  /* 0x0000000407027825 */ /* 0x004fd800078e0202 */
[----:B----4-:R-:W2:Y:S01]  /*00f0*/  @!P0 LDG.E R9, desc[UR6][R2.64] ;  /* 0x0000000602098981 */ /* 0x010ea2000c1e1900 */
[----:B------:R-:W0:Y:S01]  /*0100*/  S2UR UR5, SR_CgaCtaId ;  /* 0x00000000000579c3 */ /* 0x000e220000008800 */
[----:B------:R-:W-:Y:S01]  /*0110*/  IMAD R7, R6, R5, RZ ;  /* 0x0000000506077224 */ /* 0x000fe200078e02ff */
[----:B------:R-:W-:Y:S01]  /*0120*/  UMOV UR4, 0x400 ;  /* 0x0000040000047882 */ /* 0x000fe20000000000 */
[----:B------:R-:W-:Y:S02]  /*0130*/  ISETP.GE.AND P1, PT, R5, 0x1, PT ;  /* 0x000000010500780c */ /* 0x000fe40003f26270 */
[----:B------:R-:W-:Y:S01]  /*0140*/  IMAD.IADD R4, R7, 0x1, R0 ;  /* 0x0000000107047824 */ /* 0x000fe200078e0200 */
[----:B------:R-:W-:Y:S01]  /*0150*/  ISETP.GE.AND P0, PT, R8, UR9, PT ;  /* 0x0000000908007c0c */ /* 0x000fe2000bf06270 */
[----:B0-----:R-:W-:-:S06]  /*0160*/  ULEA UR4, UR5, UR4, 0x18 ;  /* 0x0000000405047291 */ /* 0x001fcc000f8ec0ff */
[----:B------:R-:W-:-:S05]  /*0170*/  LEA R4, R4, UR4, 0x2 ;  /* 0x0000000404047c11 */ /* 0x000fca000f8e10ff */
[----:B--2---:R0:W-:Y:S01]  /*0180*/  STS [R4], R9 ;  /* 0x0000000904007388 */ /* 0x0041e20000000800 */
[----:B------:R-:W-:Y:S06]  /*0190*/  BAR.SYNC.DEFER_BLOCKING 0x0 ;  /* 0x0000000000007b1d */ /* 0x000fec0000010000 */
[----:B------:R-:W-:Y:S05]  /*01a0*/  @!P1 BRA `(.L_x_15) ;  /* 0x00000004000c9947 */ /* 0x000fea0003800000 */
[C---:B------:R-:W-:Y:S01]  /*01b0*/  ISETP.GE.U32.AND P2, PT, R5.reuse, 0x4, PT ;  /* 0x000000040500780c */ /* 0x040fe20003f46070 */
[----:B------:R-:W-:Y:S01]  /*01c0*/  HFMA2 R8, -RZ, RZ, 0, 0 ;  /* 0x00000000ff087431 */ /* 0x000fe200000001ff */
[----:B------:R-:W-:-:S04]  /*01d0*/  LOP3.LUT R6, R5, 0x3, RZ, 0xc0, !PT ;  /* 0x0000000305067812 */ /* 0x000fc800078ec0ff */
[----:B------:R-:W-:-:S07]  /*01e0*/  ISETP.NE.AND P1, PT, R6, RZ, PT ;  /* 0x000000ff0600720c */ /* 0x000fce0003f25270 */
[----:B------:R-:W-:Y:S06]  /*01f0*/  @!P2 BRA `(.L_x_16) ;  /* 0x0000000000aca947 */ /* 0x000fec0003800000 */
[----:B0-----:R-:W0:Y:S01]  /*0200*/  LDC R9, c[0x0][0x388] ;  /* 0x0000e200ff097b82 */ /* 0x001e220000000800 */
[----:B------:R-:W-:Y:S02]  /*0210*/  LEA R11, R7, UR4, 0x2 ;  /* 0x00000004070b7c11 */ /* 0x000fe4000f8e10ff */
[----:B------:R-:W-:Y:S02]  /*0220*/  LOP3.LUT R8, R5, 0x7ffffffc, RZ, 0xc0, !PT ;  /* 0x7ffffffc05087812 */ /* 0x000fe400078ec0ff */
[----:B------:R-:W-:Y:S01]  /*0230*/  LEA R10, R0, UR4, 0x2 ;  /* 0x00000004000a7c11 */ /* 0x000fe2000f8e10ff */
[----:B------:R-:W-:Y:S02]  /*0240*/  VIADD R11, R11, 0x8 ;  /* 0x000000080b0b7836 */ /* 0x000fe40000000000 */
[----:B------:R-:W-:-:S07]  /*0250*/  IMAD.MOV R12, RZ, RZ, -R8 ;  /* 0x000000ffff0c7224 */ /* 0x000fce00078e0a08 */
.L_x_17:
[----:B------:R-:W-:Y:S01]  /*0260*/  LDS R13, [R11+-0x8] ;  /* 0xfffff8000b0d7984 */ /* 0x000fe20000000800 */
[----:B------:R-:W-:-:S03]  /*0270*/  VIADD R12, R12, 0x4 ;  /* 0x000000040c0c7836 */ /* 0x000fc60000000000 */
[----:B------:R-:W1:Y:S04]  /*0280*/  LDS R14, [R10] ;  /* 0x000000000a0e7984 */ /* 0x000e680000000800 */
[----:B------:R-:W2:Y:S01]  /*0290*/  LDS R5, [R4] ;  /* 0x0000000004057984 */ /* 0x000ea20000000800 */
[----:B-1----:R-:W-:-:S05]  /*02a0*/  IMAD.IADD R18, R13, 0x1, R14 ;  /* 0x000000010d127824 */ /* 0x002fca00078e020e */
[----:B--2---:R-:W-:Y:S02]  /*02b0*/  ISETP.GT.AND P2, PT, R5, R18, PT ;  /* 0x000000120500720c */ /* 0x004fe40003f44270 */
[----:B0-----:R-:W-:-:S05]  /*02c0*/  MOV R5, R9 ;  /* 0x0000000900057202 */ /* 0x001fca0000000f00 */
[C-C-:B------:R-:W-:Y:S02]  /*02d0*/  IMAD R15, R5.reuse, 0x4, R10.reuse ;  /* 0x00000004050f7824 */ /* 0x140fe400078e020a */
[----:B------:R-:W-:-:S04]  /*02e0*/  IMAD R16, R5, 0x8, R10 ;  /* 0x0000000805107824 */ /* 0x000fc800078e020a */
[----:B------:R-:W-:Y:S01]  /*02f0*/  @P2 STS [R4], R18 ;  /* 0x0000001204002388 */ /* 0x000fe20000000800 */
[----:B------:R-:W-:Y:S06]  /*0300*/  BAR.SYNC.DEFER_BLOCKING 0x0 ;  /* 0x0000000000007b1d */ /* 0x000fec0000010000 */
[----:B------:R-:W-:Y:S04]  /*0310*/  LDS R15, [R15] ;  /* 0x000000000f0f7984 */ /* 0x000fe80000000800 */
[----:B------:R-:W0:Y:S04]  /*0320*/  LDS R14, [R11+-0x4] ;  /* 0xfffffc000b0e7984 */ /* 0x000e280000000800 */
[----:B------:R-:W1:Y:S01]  /*0330*/  LDS R13, [R4] ;  /* 0x00000000040d7984 */ /* 0x000e620000000800 */
[----:B0-----:R-:W-:-:S02]  /*0340*/  IMAD.IADD R19, R14, 0x1, R15 ;  /* 0x000000010e137824 */ /* 0x001fc400078e020f */
[C---:B------:R-:W-:Y:S01]  /*0350*/  IMAD R15, R5.reuse, 0xc, R10 ;  /* 0x0000000c050f7824 */ /* 0x040fe200078e020a */
[----:B------:R-:W-:Y:S02]  /*0360*/  LEA R10, R5, R10, 0x4 ;  /* 0x0000000a050a7211 */ /* 0x000fe400078e20ff */
[----:B-1----:R-:W-:-:S13]  /*0370*/  ISETP.GT.AND P2, PT, R13, R19, PT ;  /* 0x000000130d00720c */ /* 0x002fda0003f44270 */
[----:B------:R-:W-:Y:S01]  /*0380*/  @P2 STS [R4], R19 ;  /* 0x0000001304002388 */ /* 0x000fe20000000800 */
[----:B------:R-:W-:Y:S06]  /*0390*/  BAR.SYNC.DEFER_BLOCKING 0x0 ;  /* 0x0000000000007b1d */ /* 0x000fec0000010000 */
[----:B------:R-:W-:Y:S04]  /*03a0*/  LDS R17, [R16] ;  /* 0x0000000010117984 */ /* 0x000fe80000000800 */
[----:B------:R-:W0:Y:S04]  /*03b0*/  LDS R14, [R11] ;  /* 0x000000000b0e7984 */ /* 0x000e280000000800 */
[----:B------:R-:W1:Y:S01]  /*03c0*/  LDS R13, [R4] ;  /* 0x00000000040d7984 */ /* 0x000e620000000800 */
[----:B0-----:R-:W-:-:S04]  /*03d0*/  IADD3 R17, PT, PT, R14, R17, RZ ;  /* 0x000000110e117210 */ /* 0x001fc80007ffe0ff */
[----:B-1----:R-:W-:-:S13]  /*03e0*/  ISETP.GT.AND P2, PT, R13, R17, PT ;  /* 0x000000110d00720c */ /* 0x002fda0003f44270 */
[----:B------:R-:W-:Y:S01]  /*03f0*/  @P2 STS [R4], R17 ;  /* 0x0000001104002388 */ /* 0x000fe20000000800 */
[----:B------:R-:W-:Y:S06]  /*0400*/  BAR.SYNC.DEFER_BLOCKING 0x0 ;  /* 0x0000000000007b1d */ /* 0x000fec0000010000 */
[----:B------:R-:W-:Y:S04]  /*0410*/  LDS R15, [R15] ;  /* 0x000000000f0f7984 */ /* 0x000fe80000000800 */
[----:B------:R0:W1:Y:S04]  /*0420*/  LDS R14, [R11+0x4] ;  /* 0x000004000b0e7984 */ /* 0x0000680000000800 */
[----:B------:R-:W2:Y:S01]  /*0430*/  LDS R13, [R4] ;  /* 0x00000000040d7984 */ /* 0x000ea20000000800 */
[----:B0-----:R-:W-:-:S02]  /*0440*/  VIADD R11, R11, 0x10 ;  /* 0x000000100b0b7836 */ /* 0x001fc40000000000 */
[----:B-1----:R-:W-:-:S05]  /*0450*/  IMAD.IADD R14, R14, 0x1, R15 ;  /* 0x000000010e0e7824 */ /* 0x002fca00078e020f */
[----:B--2---:R-:W-:-:S13]  /*0460*/  ISETP.GT.AND P2, PT, R13, R14, PT ;  /* 0x0000000e0d00720c */ /* 0x004fda0003f44270 */
[----:B------:R1:W-:Y:S01]  /*0470*/  @P2 STS [R4], R14 ;  /* 0x0000000e04002388 */ /* 0x0003e20000000800 */
[----:B------:R-:W-:Y:S01]  /*0480*/  BAR.SYNC.DEFER_BLOCKING 0x0 ;  /* 0x0000000000007b1d */ /* 0x000fe20000010000 */
[----:B------:R-:W-:-:S13]  /*0490*/  ISETP.NE.AND P2, PT, R12, RZ, PT ;  /* 0x000000ff0c00720c */ /* 0x000fda0003f45270 */
[----:B-1----:R-:W-:Y:S05]  /*04a0*/  @P2 BRA `(.L_x_17) ;  /* 0xfffffffc006c2947 */ /* 0x002fea000383ffff */
.L_x_16:
[----:B------:R-:W-:Y:S05]  /*04b0*/  @!P1 BRA `(.L_x_15) ;  /* 0x0000000000489947 */ /* 0x000fea0003800000 */
[----:B------:R-:W1:Y:S01]  /*04c0*/  LDC R11, c[0x0][0x388] ;  /* 0x0000e200ff0b7b82 */ /* 0x000e620000000800 */
[----:B------:R-:W-:Y:S01]  /*04d0*/  IMAD R0, R8, R5, R0 ;  /* 0x0000000508007224 */ /* 0x000fe200078e0200 */
[----:B------:R-:W-:Y:S01]  /*04e0*/  IADD3 R6, PT, PT, -R6, RZ, RZ ;  /* 0x000000ff06067210 */ /* 0x000fe20007ffe1ff */
[----:B------:R-:W-:-:S03]  /*04f0*/  IMAD.IADD R7, R7, 0x1, R8 ;  /* 0x0000000107077824 */ /* 0x000fc600078e0208 */
[----:B------:R-:W-:Y:S02]  /*0500*/  LEA R0, R0, UR4, 0x2 ;  /* 0x0000000400007c11 */ /* 0x000fe4000f8e10ff */
[----:B------:R-:W-:-:S07]  /*0510*/  LEA R7, R7, UR4, 0x2 ;  /* 0x0000000407077c11 */ /* 0x000fce000f8e10ff */
.L_x_18:
[----:B------:R2:W-:Y:S01]  /*0520*/  LDS R8, [R7] ;  /* 0x0000000007087984 */ /* 0x0005e20000000800 */
[----:B------:R-:W-:-:S03]  /*0530*/  VIADD R6, R6, 0x1 ;  /* 0x0000000106067836 */ /* 0x000fc60000000000 */
[----:B0-----:R1:W0:Y:S04]  /*0540*/  LDS R9, [R0] ;  /* 0x0000000000097984 */ /* 0x0012280000000800 */
[----:B------:R-:W3:Y:S01]  /*0550*/  LDS R5, [R4] ;  /* 0x0000000004057984 */ /* 0x000ee20000000800 */
[----:B--2---:R-:W-:Y:S01]  /*0560*/  IADD3 R7, PT, PT, R7, 0x4, RZ ;  /* 0x0000000407077810 */ /* 0x004fe20007ffe0ff */
[----:B-1----:R-:W-:Y:S02]  /*0570*/  IMAD R0, R11, 0x4, R0 ;  /* 0x000000040b007824 */ /* 0x002fe400078e0200 */
[----:B0-----:R-:W-:-:S05]  /*0580*/  IMAD.IADD R8, R8, 0x1, R9 ;  /* 0x0000000108087824 */ /* 0x001fca00078e0209 */
[----:B---3--:R-:W-:-:S13]  /*0590*/  ISETP.GT.AND P1, PT, R5, R8, PT ;  /* 0x000000080500720c */ /* 0x008fda0003f24270 */
[----:B------:R2:W-:Y:S01]  /*05a0*/  @P1 STS [R4], R8 ;  /* 0x0000000804001388 */ /* 0x0005e20000000800 */
[----:B------:R-:W-:Y:S01]  /*05b0*/  BAR.SYNC.DEFER_BLOCKING 0x0 ;  /* 0x0000000000007b1d */ /* 0x000fe20000010000 */
[----:B------:R-:W-:-:S13]  /*05c0*/  ISETP.NE.AND P1, PT, R6, RZ, PT ;  /* 0x000000ff0600720c */ /* 0x000fda0003f25270 */
[----:B--2---:R-:W-:Y:S05]  /*05d0*/  @P1 BRA `(.L_x_18) ;  /* 0xfffffffc00d01947 */ /* 0x004fea000383ffff */
.L_x_15:
[----:B------:R-:W-:Y:S05]  /*05e0*/  @P0 EXIT ;  /* 0x000000000000094d */ /* 0x000fea0003800000 */
[----:B------:R-:W1:Y:S04]  /*05f0*/  LDS R5, [R4] ;  /* 0x0000000004057984 */ /* 0x000e680000000800 */
[----:B-1----:R-:W-:Y:S01]  /*0600*/  STG.E desc[UR6][R2.64], R5 ;  /* 0x0000000502007986 */ /* 0x002fe2000c101906 */
[----:B------:R-:W-:Y:S05]  /*0610*/  EXIT ;  /* 0x000000000000794d */ /* 0x000fea0003800000 */
.L_x_19:
        /* <DEDUP_REMOVED lines=14> */
.L_x_22:


//--------------------- .nv.shared._Z11phase_threeiiiPi --------------------------
	.section	.nv.shared._Z11phase_threeiiiPi,"aw",@nobits
	.sectionflags	@""
	.align	16
	.zero		1024


//--------------------- .nv.shared.reserved.0     --------------------------
	.section	.nv.shared.reserved.0,"aw",@nobits
	.weak		__nv_reservedSMEM_offset_0_alias
	.size		__nv_reservedSMEM_offset_0_alias, 0, 64
	.other		__nv_reservedSMEM_offset_0_alias,@"STO_CUDA_RESERVED_SHARED STV_DEFAULT"
__nv_reservedSMEM_offset_0_alias:
	.zero		0
	.zero		64


//--------------------- .nv.shared._Z9phase_twoiiiPi --------------------------
	.section	.nv.shared._Z9phase_twoiiiPi,"aw",@nobits
	.sectionflags	@""
	.align	16
	.zero		1024


//--------------------- .nv.shared._Z9phase_oneiiiPi --------------------------
	.section	.nv.shared._Z9phase_oneiiiPi,"aw",@nobits
	.sectionflags	@""
	.align	16
	.zero		1024


//--------------------- .nv.constant0._Z11phase_threeiiiPi --------------------------
	.section	.nv.constant0._Z11phase_threeiiiPi,"a",@progbits
	.sectionflags	@""
	.align	4
.nv.constant0._Z11phase_threeiiiPi:
	.zero		920


//--------------------- .nv.constant0._Z9phase_twoiiiPi --------------------------
	.section	.nv.constant0._Z9phase_twoiiiPi,"a",@progbits
	.sectionflags	@""
	.align	4
.nv.constant0._Z9phase_twoiiiPi:
	.zero		920


//--------------------- .nv.constant0._Z9phase_oneiiiPi --------------------------
	.section	.nv.constant0._Z9phase_oneiiiPi,"a",@progbits
	.sectionflags	@""
	.align	4
.nv.constant0._Z9phase_oneiiiPi:
	.zero		920


//--------------------- SYMBOLS --------------------------

	.type		.nv.reservedSmem.offset0,@object
	.size		.nv.reservedSmem.offset0,0x4
	.type		.nv.reservedSmem.cap,@object
	.size		.nv.reservedSmem.cap,0x4
